def matmul_kernel(
    a_ptr,
    b_ptr,
    c_ptr,
    M,
    N,
    K,
    stride_am,
    stride_ak,
    stride_bk,
    stride_bn,
    stride_cm,
    stride_cn,
    BLOCK_M: tl.constexpr,
    BLOCK_N: tl.constexpr,
    BLOCK_K: tl.constexpr,
    GROUP_M: tl.constexpr,
):
    pid = tl.program_id(axis=0)
    num_pid_m = tl.cdiv(M, BLOCK_M)
    num_pid_n = tl.cdiv(N, BLOCK_N)
    num_pid_in_group = GROUP_M * num_pid_n
    group_id = pid // num_pid_in_group
    first_pid_m = group_id * GROUP_M
    group_size_m = min(num_pid_m - first_pid_m, GROUP_M)
    pid_m = first_pid_m + ((pid % num_pid_in_group) % group_size_m)
    pid_n = (pid % num_pid_in_group) // group_size_m

    offs_am = (pid_m * BLOCK_M + tl.arange(0, BLOCK_M)) % M
    offs_bn = (pid_n * BLOCK_N + tl.arange(0, BLOCK_N)) % N
    offs_k = tl.arange(0, BLOCK_K)
    a_ptrs = a_ptr + offs_am[:, None] * stride_am + offs_k[None, :] * stride_ak
    b_ptrs = b_ptr + offs_k[:, None] * stride_bk + offs_bn[None, :] * stride_bn

    acc = tl.zeros((BLOCK_M, BLOCK_N), dtype=tl.float32)
    for kk in range(0, tl.cdiv(K, BLOCK_K)):
        a = tl.load(a_ptrs, mask=offs_k[None, :] < K - kk * BLOCK_K, other=0.0)
        b = tl.load(b_ptrs, mask=offs_k[:, None] < K - kk * BLOCK_K, other=0.0)
        acc = tl.dot(a, b, acc)
        a_ptrs += BLOCK_K * stride_ak
        b_ptrs += BLOCK_K * stride_bk

    c = acc.to(c_ptr.dtype.element_ty)
    offs_cm = pid_m * BLOCK_M + tl.arange(0, BLOCK_M)
    offs_cn = pid_n * BLOCK_N + tl.arange(0, BLOCK_N)
    c_ptrs = c_ptr + offs_cm[:, None] * stride_cm + offs_cn[None, :] * stride_cn
    mask = (offs_cm[:, None] < M) & (offs_cn[None, :] < N)
    tl.store(c_ptrs, c, mask=mask)

# config = {"BLOCK_K": 128, "BLOCK_M": 64, "BLOCK_N": 16, "GROUP_M": 8, "arch": "sm_80", "dtype": "fp16", "num_ctas": 1, "num_stages": 2, "num_warps": 2}
# arch = sm_80


// ===== COMPILED SASS (sm_80) =====

	.target	sm_80

	.elftype	@"ET_EXEC"


//--------------------- .note.nv.tkinfo           --------------------------
	.section	.note.nv.tkinfo,"",@"SHT_NOTE"
	.sectionflags	@"SHF_NOTE_NV_TKINFO"
	.tkinfo
        /*0018*/ 	.word	0x00000002
        /*0030*/ 	.string	""
        /*0030*/ 	.string	"ptxas"
        /*0030*/ 	.string	"Cuda compilation tools, release 13.0, V13.0.88"
        /*0030*/ 	.string	"Build cuda_13.0.r13.0/compiler.36424714_0"
        /*0030*/ 	.string	"-v  -suppress-debug-info  -lineinfo  -arch sm_80 "



//--------------------- .note.nv.cuinfo           --------------------------
	.section	.note.nv.cuinfo,"",@"SHT_NOTE"
	.sectionflags	@"SHF_NOTE_NV_CUINFO"
        /*0018*/ 	.short	0x0002
        /*001a*/ 	.short	0x0050
        /*001c*/ 	.short	0x0082
	.zero		2


//--------------------- .nv.info                  --------------------------
	.section	.nv.info,"",@"SHT_CUDA_INFO"
	.align	4


	//----- nvinfo : EIATTR_REGCOUNT
	.align		4
        /*0000*/ 	.byte	0x04, 0x2f
        /*0002*/ 	.short	(.L_1 - .L_0)
	.align		4
.L_0:
        /*0004*/ 	.word	index@(matmul_kernel)
        /*0008*/ 	.word	0x00000020


	//----- nvinfo : EIATTR_FRAME_SIZE
	.align		4
.L_1:
        /*000c*/ 	.byte	0x04, 0x11
        /*000e*/ 	.short	(.L_3 - .L_2)
	.align		4
.L_2:
        /*0010*/ 	.word	index@(matmul_kernel)
        /*0014*/ 	.word	0x00000bd0


	//----- nvinfo : EIATTR_MIN_STACK_SIZE
	.align		4
.L_3:
        /*0018*/ 	.byte	0x04, 0x12
        /*001a*/ 	.short	(.L_5 - .L_4)
	.align		4
.L_4:
        /*001c*/ 	.word	index@(matmul_kernel)
        /*0020*/ 	.word	0x00000bd0
.L_5:


//--------------------- .nv.info.matmul_kernel    --------------------------
	.section	.nv.info.matmul_kernel,"",@"SHT_CUDA_INFO"
	.sectionflags	@""
	.align	4


	//----- nvinfo : EIATTR_CUDA_API_VERSION
	.align		4
        /*0000*/ 	.byte	0x04, 0x37
        /*0002*/ 	.short	(.L_7 - .L_6)
.L_6:
        /*0004*/ 	.word	0x00000082


	//----- nvinfo : EIATTR_SW2861232_WAR
	.align		4
.L_7:
        /*0008*/ 	.byte	0x01, 0x35
	.zero		2


	//----- nvinfo : EIATTR_PARAM_CBANK
	.align		4
        /*000c*/ 	.byte	0x04, 0x0a
        /*000e*/ 	.short	(.L_9 - .L_8)
	.align		4
.L_8:
        /*0010*/ 	.word	index@(.nv.constant0.matmul_kernel)
        /*0014*/ 	.short	0x0160
        /*0016*/ 	.short	0x0050


	//----- nvinfo : EIATTR_CBANK_PARAM_SIZE
	.align		4
.L_9:
        /*0018*/ 	.byte	0x03, 0x19
        /*001a*/ 	.short	0x0050


	//----- nvinfo : EIATTR_KPARAM_INFO
	.align		4
        /*001c*/ 	.byte	0x04, 0x17
        /*001e*/ 	.short	(.L_11 - .L_10)
.L_10:
        /*0020*/ 	.word	0x00000000
        /*0024*/ 	.short	0x000d
        /*0026*/ 	.short	0x0048
        /*0028*/ 	.byte	0x00, 0xf4, 0x21, 0x00


	//----- nvinfo : EIATTR_KPARAM_INFO
	.align		4
.L_11:
        /*002c*/ 	.byte	0x04, 0x17
        /*002e*/ 	.short	(.L_13 - .L_12)
.L_12:
        /*0030*/ 	.word	0x00000000
        /*0034*/ 	.short	0x000c
        /*0036*/ 	.short	0x0040
        /*0038*/ 	.byte	0x00, 0xf4, 0x21, 0x00


	//----- nvinfo : EIATTR_KPARAM_INFO
	.align		4
.L_13:
        /*003c*/ 	.byte	0x04, 0x17
        /*003e*/ 	.short	(.L_15 - .L_14)
.L_14:
        /*0040*/ 	.word	0x00000000
        /*0044*/ 	.short	0x000b
        /*0046*/ 	.short	0x0038
        /*0048*/ 	.byte	0x00, 0xf0, 0x11, 0x00


	//----- nvinfo : EIATTR_KPARAM_INFO
	.align		4
.L_15:
        /*004c*/ 	.byte	0x04, 0x17
        /*004e*/ 	.short	(.L_17 - .L_16)
.L_16:
        /*0050*/ 	.word	0x00000000
        /*0054*/ 	.short	0x000a
        /*0056*/ 	.short	0x0034
        /*0058*/ 	.byte	0x00, 0xf0, 0x11, 0x00


	//----- nvinfo : EIATTR_KPARAM_INFO
	.align		4
.L_17:
        /*005c*/ 	.byte	0x04, 0x17
        /*005e*/ 	.short	(.L_19 - .L_18)
.L_18:
        /*0060*/ 	.word	0x00000000
        /*0064*/ 	.short	0x0009
        /*0066*/ 	.short	0x0030
        /*0068*/ 	.byte	0x00, 0xf0, 0x11, 0x00


	//----- nvinfo : EIATTR_KPARAM_INFO
	.align		4
.L_19:
        /*006c*/ 	.byte	0x04, 0x17
        /*006e*/ 	.short	(.L_21 - .L_20)
.L_20:
        /*0070*/ 	.word	0x00000000
        /*0074*/ 	.short	0x0008
        /*0076*/ 	.short	0x002c
        /*0078*/ 	.byte	0x00, 0xf0, 0x11, 0x00


	//----- nvinfo : EIATTR_KPARAM_INFO
	.align		4
.L_21:
        /*007c*/ 	.byte	0x04, 0x17
        /*007e*/ 	.short	(.L_23 - .L_22)
.L_22:
        /*0080*/ 	.word	0x00000000
        /*0084*/ 	.short	0x0007
        /*0086*/ 	.short	0x0028
        /*0088*/ 	.byte	0x00, 0xf0, 0x11, 0x00


	//----- nvinfo : EIATTR_KPARAM_INFO
	.align		4
.L_23:
        /*008c*/ 	.byte	0x04, 0x17
        /*008e*/ 	.short	(.L_25 - .L_24)
.L_24:
        /*0090*/ 	.word	0x00000000
        /*0094*/ 	.short	0x0006
        /*0096*/ 	.short	0x0024
        /*0098*/ 	.byte	0x00, 0xf0, 0x11, 0x00


	//----- nvinfo : EIATTR_KPARAM_INFO
	.align		4
.L_25:
        /*009c*/ 	.byte	0x04, 0x17
        /*009e*/ 	.short	(.L_27 - .L_26)
.L_26:
        /*00a0*/ 	.word	0x00000000
        /*00a4*/ 	.short	0x0005
        /*00a6*/ 	.short	0x0020
        /*00a8*/ 	.byte	0x00, 0xf0, 0x11, 0x00


	//----- nvinfo : EIATTR_KPARAM_INFO
	.align		4
.L_27:
        /*00ac*/ 	.byte	0x04, 0x17
        /*00ae*/ 	.short	(.L_29 - .L_28)
.L_28:
        /*00b0*/ 	.word	0x00000000
        /*00b4*/ 	.short	0x0004
        /*00b6*/ 	.short	0x001c
        /*00b8*/ 	.byte	0x00, 0xf0, 0x11, 0x00


	//----- nvinfo : EIATTR_KPARAM_INFO
	.align		4
.L_29:
        /*00bc*/ 	.byte	0x04, 0x17
        /*00be*/ 	.short	(.L_31 - .L_30)
.L_30:
        /*00c0*/ 	.word	0x00000000
        /*00c4*/ 	.short	0x0003
        /*00c6*/ 	.short	0x0018
        /*00c8*/ 	.byte	0x00, 0xf0, 0x11, 0x00


	//----- nvinfo : EIATTR_KPARAM_INFO
	.align		4
.L_31:
        /*00cc*/ 	.byte	0x04, 0x17
        /*00ce*/ 	.short	(.L_33 - .L_32)
.L_32:
        /*00d0*/ 	.word	0x00000000
        /*00d4*/ 	.short	0x0002
        /*00d6*/ 	.short	0x0010
        /*00d8*/ 	.byte	0x00, 0xf4, 0x21, 0x00


	//----- nvinfo : EIATTR_KPARAM_INFO
	.align		4
.L_33:
        /*00dc*/ 	.byte	0x04, 0x17
        /*00de*/ 	.short	(.L_35 - .L_34)
.L_34:
        /*00e0*/ 	.word	0x00000000
        /*00e4*/ 	.short	0x0001
        /*00e6*/ 	.short	0x0008
        /*00e8*/ 	.byte	0x00, 0xf4, 0x21, 0x00


	//----- nvinfo : EIATTR_KPARAM_INFO
	.align		4
.L_35:
        /*00ec*/ 	.byte	0x04, 0x17
        /*00ee*/ 	.short	(.L_37 - .L_36)
.L_36:
        /*00f0*/ 	.word	0x00000000
        /*00f4*/ 	.short	0x0000
        /*00f6*/ 	.short	0x0000
        /*00f8*/ 	.byte	0x00, 0xf4, 0x21, 0x00


	//----- nvinfo : EIATTR_MAXREG_COUNT
	.align		4
.L_37:
        /*00fc*/ 	.byte	0x03, 0x1b
        /*00fe*/ 	.short	0x00ff


	//----- nvinfo : EIATTR_NUM_BARRIERS
	.align		4
        /*0100*/ 	.byte	0x02, 0x4c
        /*0102*/ 	.byte	0x01
	.zero		1


	//----- nvinfo : EIATTR_ANNOTATIONS
	.align		4
        /*0104*/ 	.byte	0x04, 0x55
        /*0106*/ 	.short	(.L_39 - .L_38)


	//   ....[0]....
.L_38:
        /*0108*/ 	.word	0x00000001
        /*010c*/ 	.byte	0x80, 0x06, 0x00, 0x00, 0x01, 0x00, 0x00, 0x00, 0x50, 0x12, 0x00, 0x00, 0x01, 0x00, 0x00, 0x00
        /* <DEDUP_REMOVED lines=1072> */
        /*441c*/ 	.byte	0x30, 0x27, 0x01, 0x00, 0x01, 0x00, 0x00, 0x00, 0xc0, 0x27, 0x01, 0x00


	//----- nvinfo : EIATTR_MERCURY_ISA_VERSION
	.align		4
.L_39:
        /*4428*/ 	.byte	0x03, 0x5f
        /*442a*/ 	.short	0x0000


	//----- nvinfo : EIATTR_EXIT_INSTR_OFFSETS
	.align		4
        /*442c*/ 	.byte	0x04, 0x1c
        /*442e*/ 	.short	(.L_41 - .L_40)


	//   ....[0]....
.L_40:
        /*4430*/ 	.word	0x00013150


	//   ....[1]....
        /*4434*/ 	.word	0x00013180


	//----- nvinfo : EIATTR_REQNTID
	.align		4
.L_41:
        /*4438*/ 	.byte	0x04, 0x10
        /*443a*/ 	.short	(.L_43 - .L_42)
.L_42:
        /*443c*/ 	.word	0x00000040
        /*4440*/ 	.word	0x00000001
        /*4444*/ 	.word	0x00000001
.L_43:


//--------------------- .nv.callgraph             --------------------------
	.section	.nv.callgraph,"",@"SHT_CUDA_CALLGRAPH"
	.align	4
	.sectionentsize	8
	.align		4
        /*0000*/ 	.word	0x00000000
	.align		4
        /*0004*/ 	.word	0xffffffff
	.align		4
        /*0008*/ 	.word	0x00000000
	.align		4
        /*000c*/ 	.word	0xfffffffe
	.align		4
        /*0010*/ 	.word	0x00000000
	.align		4
        /*0014*/ 	.word	0xfffffffd
	.align		4
        /*0018*/ 	.word	0x00000000
	.align		4
        /*001c*/ 	.word	0xfffffffc


//--------------------- .nv.rel.action            --------------------------
	.section	.nv.rel.action,"",@"SHT_CUDA_RELOCINFO"
	.align	8
	.sectionentsize	8
        /*0000*/ 	.byte	0x73, 0x00, 0x00, 0x00, 0x00, 0x00, 0x00, 0x00, 0x00, 0x00, 0x00, 0x11, 0x25, 0x00, 0x05, 0x36


//--------------------- .nv.constant0.matmul_kernel --------------------------
	.section	.nv.constant0.matmul_kernel,"a",@progbits
	.sectionflags	@""
	.align	4
.nv.constant0.matmul_kernel:
	.zero		432


//--------------------- .text.matmul_kernel       --------------------------
	.section	.text.matmul_kernel,"ax",@progbits
	.sectioninfo	@"SHI_REGISTERS=32"
	.align	128
        .global         matmul_kernel
        .type           matmul_kernel,@function
        .size           matmul_kernel,(.L_x_4 - matmul_kernel)
        .other          matmul_kernel,@"STO_CUDA_ENTRY STV_DEFAULT"
matmul_kernel:
.text.matmul_kernel:
[----:B------:R-:W-:Y:S02]  /*0000*/  IMAD.MOV.U32 R1, RZ, RZ, c[0x0][0x28] ;  /* 0x00000a00ff017624 */ /* 0x000fe400078e00ff */
[----:B------:R-:W-:Y:S01]  /*0010*/  ULDC.64 UR10, c[0x0][0x178] ;  /* 0x00005e00000a7ab9 */ /* 0x000fe20000000a00 */
[----:B------:R-:W0:Y:S01]  /*0020*/  S2R R4, SR_CTAID.X ;  /* 0x0000000000047919 */ /* 0x000e220000002500 */
[----:B------:R-:W-:Y:S01]  /*0030*/  UIADD3 UR4, UR11, 0xf, URZ ;  /* 0x0000000f0b047890 */ /* 0x000fe2000fffe03f */
[----:B------:R-:W1:Y:S01]  /*0040*/  S2UR UR8, SR_CTAID.X ;  /* 0x00000000000879c3 */ /* 0x000e620000002500 */
[----:B------:R-:W-:Y:S01]  /*0050*/  IADD3 R1, R1, -0xbd0, RZ ;  /* 0xfffff43001017810 */ /* 0x000fe20007ffe0ff */
[----:B------:R-:W2:Y:S01]  /*0060*/  S2R R25, SR_TID.X ;  /* 0x0000000000197919 */ /* 0x000ea20000002100 */
[----:B------:R-:W-:Y:S01]  /*0070*/  USHF.R.S32.HI UR5, URZ, 0x1f, UR4 ;  /* 0x0000001f3f057899 */ /* 0x000fe20008011404 */
[----:B------:R-:W-:-:S03]  /*0080*/  CS2R R8, SRZ ;  /* 0x0000000000087805 */ /* 0x000fc6000001ff00 */
[----:B------:R-:W-:-:S03]  /*0090*/  ULEA.HI UR5, UR5, UR4, URZ, 0x4 ;  /* 0x0000000405057291 */ /* 0x000fc6000f8f203f */
[----:B------:R-:W-:Y:S02]  /*00a0*/  UMOV UR4, URZ ;  /* 0x0000003f00047c82 */ /* 0x000fe40008000000 */
[----:B------:R-:W-:-:S04]  /*00b0*/  USHF.R.S32.HI UR5, URZ, 0x4, UR5 ;  /* 0x000000043f057899 */ /* 0x000fc80008011405 */
[----:B------:R-:W-:-:S06]  /*00c0*/  USHF.L.U32 UR6, UR5, 0x3, URZ ;  /* 0x0000000305067899 */ /* 0x000fcc000800063f */
[----:B------:R-:W-:Y:S01]  /*00d0*/  IMAD.U32 R3, RZ, RZ, UR6 ;  /* 0x00000006ff037e24 */ /* 0x000fe2000f8e00ff */
[----:B0-----:R-:W-:Y:S02]  /*00e0*/  IABS R4, R4 ;  /* 0x0000000400047213 */ /* 0x001fe40000000000 */
[----:B--2---:R-:W-:Y:S02]  /*00f0*/  LOP3.LUT R23, R25, 0x3f, RZ, 0xc0, !PT ;  /* 0x0000003f19177812 */ /* 0x004fe400078ec0ff */
[-C--:B------:R-:W-:Y:S02]  /*0100*/  IABS R5, R3.reuse ;  /* 0x0000000300057213 */ /* 0x080fe40000000000 */
[----:B------:R-:W-:Y:S01]  /*0110*/  IABS R6, R3 ;  /* 0x0000000300067213 */ /* 0x000fe20000000000 */
[----:B------:R-:W-:Y:S01]  /*0120*/  IMAD.MOV.U32 R3, RZ, RZ, R4 ;  /* 0x000000ffff037224 */ /* 0x000fe200078e0004 */
[----:B------:R-:W0:Y:S03]  /*0130*/  R2UR UR12, R5 ;  /* 0x00000000050c73c2 */ /* 0x000e2600000e0000 */
[----:B------:R-:W-:-:S05]  /*0140*/  IMAD.MOV R4, RZ, RZ, -R6 ;  /* 0x000000ffff047224 */ /* 0x000fca00078e0a06 */
[----:B------:R-:W2:Y:S08]  /*0150*/  R2UR UR9, R3 ;  /* 0x00000000030973c2 */ /* 0x000eb000000e0000 */
[----:B------:R-:W3:Y:S01]  /*0160*/  R2UR UR11, R4 ;  /* 0x00000000040b73c2 */ /* 0x000ee200000e0000 */
[----:B0-----:R-:W0:Y:S08]  /*0170*/  I2F.RP R0, UR12 ;  /* 0x0000000c00007d06 */ /* 0x001e300008209400 */
[----:B0-----:R-:W0:Y:S02]  /*0180*/  MUFU.RCP R0, R0 ;  /* 0x0000000000007308 */ /* 0x001e240000001000 */
[----:B0-----:R-:W-:-:S06]  /*0190*/  IADD3 R2, R0, 0xffffffe, RZ ;  /* 0x0ffffffe00027810 */ /* 0x001fcc0007ffe0ff */
[----:B------:R-:W0:Y:S02]  /*01a0*/  F2I.FTZ.U32.TRUNC.NTZ R2, R2 ;  /* 0x0000000200027305 */ /* 0x000e24000021f000 */
[----:B0-----:R-:W0:Y:S02]  /*01b0*/  R2UR UR5, R2 ;  /* 0x00000000020573c2 */ /* 0x001e2400000e0000 */
[----:B0-----:R-:W-:-:S04]  /*01c0*/  UIADD3 UR7, URZ, -UR5, URZ ;  /* 0x800000053f077290 */ /* 0x001fc8000fffe03f */
[----:B------:R-:W-:-:S04]  /*01d0*/  UIMAD UR7, UR7, UR12, URZ ;  /* 0x0000000c070772a4 */ /* 0x000fc8000f8e023f */
[----:B------:R-:W-:-:S04]  /*01e0*/  UIMAD.WIDE.U32 UR4, UR5, UR7, UR4 ;  /* 0x00000007050472a5 */ /* 0x000fc8000f8e0004 */
[----:B--2---:R-:W-:-:S04]  /*01f0*/  UIMAD.WIDE.U32 UR4, UR5, UR9, URZ ;  /* 0x00000009050472a5 */ /* 0x004fc8000f8e003f */
[----:B---3--:R-:W-:-:S04]  /*0200*/  UIMAD UR4, UR5, UR11, UR9 ;  /* 0x0000000b050472a4 */ /* 0x008fc8000f8e0209 */
[----:B------:R-:W-:-:S11]  /*0210*/  UISETP.GT.U32.AND UP0, UPT, UR12, UR4, UPT ;  /* 0x000000040c00728c */ /* 0x000fd6000bf04070 */
[----:B------:R-:W-:Y:S02]  /*0220*/  @!UP0 UIADD3 UR4, UR4, -UR12, URZ ;  /* 0x8000000c04048290 */ /* 0x000fe4000fffe03f */
[----:B------:R-:W-:Y:S02]  /*0230*/  @!UP0 UIADD3 UR5, UR5, 0x1, URZ ;  /* 0x0000000105058890 */ /* 0x000fe4000fffe03f */
[----:B------:R-:W-:Y:S02]  /*0240*/  UISETP.GE.U32.AND UP1, UPT, UR4, UR12, UPT ;  /* 0x0000000c0400728c */ /* 0x000fe4000bf26070 */
[----:B-1----:R-:W-:-:S04]  /*0250*/  ULOP3.LUT UR4, UR8, UR6, URZ, 0x3c, !UPT ;  /* 0x0000000608047292 */ /* 0x002fc8000f8e3c3f */
[----:B------:R-:W-:Y:S02]  /*0260*/  UISETP.GE.AND UP0, UPT, UR4, URZ, UPT ;  /* 0x0000003f0400728c */ /* 0x000fe4000bf06270 */
[----:B------:R-:W-:-:S03]  /*0270*/  UIADD3 UR4, UR10, 0x3f, URZ ;  /* 0x0000003f0a047890 */ /* 0x000fc6000fffe03f */
[----:B------:R-:W-:Y:S02]  /*0280*/  @UP1 UIADD3 UR5, UR5, 0x1, URZ ;  /* 0x0000000105051890 */ /* 0x000fe4000fffe03f */
[----:B------:R-:W-:-:S05]  /*0290*/  UISETP.NE.AND UP1, UPT, UR6, URZ, UPT ;  /* 0x0000003f0600728c */ /* 0x000fca000bf25270 */
[----:B------:R-:W-:Y:S02]  /*02a0*/  UMOV UR7, UR5 ;  /* 0x0000000500077c82 */ /* 0x000fe40008000000 */
[----:B------:R-:W-:Y:S02]  /*02b0*/  @!UP0 UIADD3 UR7, -UR7, URZ, URZ ;  /* 0x0000003f07078290 */ /* 0x000fe4000fffe13f */
[----:B------:R-:W-:Y:S02]  /*02c0*/  USHF.R.S32.HI UR5, URZ, 0x1f, UR4 ;  /* 0x0000001f3f057899 */ /* 0x000fe40008011404 */
[----:B------:R-:W-:Y:S02]  /*02d0*/  @!UP1 ULOP3.LUT UR7, URZ, UR6, URZ, 0x33, !UPT ;  /* 0x000000063f079292 */ /* 0x000fe4000f8e333f */
[----:B------:R-:W-:Y:S02]  /*02e0*/  ULEA.HI UR5, UR5, UR4, URZ, 0x6 ;  /* 0x0000000405057291 */ /* 0x000fe4000f8f303f */
[----:B------:R-:W-:-:S02]  /*02f0*/  USHF.L.U32 UR9, UR7, 0x3, URZ ;  /* 0x0000000307097899 */ /* 0x000fc4000800063f */
[----:B------:R-:W-:Y:S02]  /*0300*/  UIADD3 UR7, -UR7, URZ, URZ ;  /* 0x0000003f07077290 */ /* 0x000fe4000fffe13f */
[----:B------:R-:W-:Y:S02]  /*0310*/  ULEA.HI.SX32 UR5, UR5, -UR9, 0x1a ;  /* 0x8000000905057291 */ /* 0x000fe4000f8fd23f */
[----:B------:R-:W-:Y:S02]  /*0320*/  UIMAD UR11, UR6, UR7, UR8 ;  /* 0x00000007060b72a4 */ /* 0x000fe4000f8e0208 */
[----:B------:R-:W-:Y:S02]  /*0330*/  UISETP.LT.AND UP0, UPT, UR5, 0x8, UPT ;  /* 0x000000080500788c */ /* 0x000fe4000bf01270 */
[----:B------:R-:W-:Y:S02]  /*0340*/  UMOV UR4, URZ ;  /* 0x0000003f00047c82 */ /* 0x000fe40008000000 */
[----:B------:R-:W-:Y:S01]  /*0350*/  USEL UR10, UR5, 0x8, UP0 ;  /* 0x00000008050a7887 */ /* 0x000fe20008000000 */
[----:B------:R-:W-:-:S05]  /*0360*/  IMAD.U32 R4, RZ, RZ, UR11 ;  /* 0x0000000bff047e24 */ /* 0x000fca000f8e00ff */
[----:B------:R-:W-:Y:S01]  /*0370*/  IMAD.U32 R3, RZ, RZ, UR10 ;  /* 0x0000000aff037e24 */ /* 0x000fe2000f8e00ff */
[----:B------:R-:W-:-:S04]  /*0380*/  IABS R4, R4 ;  /* 0x0000000400047213 */ /* 0x000fc80000000000 */
[-C--:B------:R-:W-:Y:S02]  /*0390*/  IABS R5, R3.reuse ;  /* 0x0000000300057213 */ /* 0x080fe40000000000 */
[----:B------:R-:W-:Y:S01]  /*03a0*/  IABS R6, R3 ;  /* 0x0000000300067213 */ /* 0x000fe20000000000 */
[----:B------:R-:W-:Y:S01]  /*03b0*/  IMAD.MOV.U32 R3, RZ, RZ, R4 ;  /* 0x000000ffff037224 */ /* 0x000fe200078e0004 */
[----:B------:R0:W1:Y:S08]  /*03c0*/  R2UR UR12, R5 ;  /* 0x00000000050c73c2 */ /* 0x00007000000e0000 */
[----:B------:R2:W3:Y:S01]  /*03d0*/  R2UR UR7, R3 ;  /* 0x00000000030773c2 */ /* 0x0004e200000e0000 */
[----:B0-----:R-:W-:Y:S01]  /*03e0*/  CS2R R4, SRZ ;  /* 0x0000000000047805 */ /* 0x001fe2000001ff00 */
[----:B-1----:R-:W0:Y:S08]  /*03f0*/  I2F.RP R0, UR12 ;  /* 0x0000000c00007d06 */ /* 0x002e300008209400 */
[----:B0-----:R-:W0:Y:S02]  /*0400*/  MUFU.RCP R0, R0 ;  /* 0x0000000000007308 */ /* 0x001e240000001000 */
[----:B0-----:R-:W-:Y:S01]  /*0410*/  IADD3 R2, R0, 0xffffffe, RZ ;  /* 0x0ffffffe00027810 */ /* 0x001fe20007ffe0ff */
[----:B------:R-:W-:-:S02]  /*0420*/  IMAD.MOV R0, RZ, RZ, -R6 ;  /* 0x000000ffff007224 */ /* 0x000fc400078e0a06 */
[----:B------:R-:W-:Y:S02]  /*0430*/  CS2R R6, SRZ ;  /* 0x0000000000067805 */ /* 0x000fe4000001ff00 */
[----:B------:R-:W0:Y:S01]  /*0440*/  R2UR UR8, R0 ;  /* 0x00000000000873c2 */ /* 0x000e2200000e0000 */
[----:B------:R-:W1:Y:S07]  /*0450*/  F2I.FTZ.U32.TRUNC.NTZ R2, R2 ;  /* 0x0000000200027305 */ /* 0x000e6e000021f000 */
[----:B-1----:R2:W1:Y:S02]  /*0460*/  R2UR UR5, R2 ;  /* 0x00000000020573c2 */ /* 0x00246400000e0000 */
[----:B--2---:R-:W-:Y:S01]  /*0470*/  CS2R R2, SRZ ;  /* 0x0000000000027805 */ /* 0x004fe2000001ff00 */
[----:B-1----:R-:W-:-:S04]  /*0480*/  UIADD3 UR6, URZ, -UR5, URZ ;  /* 0x800000053f067290 */ /* 0x002fc8000fffe03f */
[----:B------:R-:W-:-:S04]  /*0490*/  UIMAD UR6, UR6, UR12, URZ ;  /* 0x0000000c060672a4 */ /* 0x000fc8000f8e023f */
[----:B------:R-:W-:-:S03]  /*04a0*/  UIMAD.WIDE.U32 UR4, UR5, UR6, UR4 ;  /* 0x00000006050472a5 */ /* 0x000fc6000f8e0004 */
[----:B------:R-:W-:Y:S02]  /*04b0*/  ULDC UR6, c[0x0][0x180] ;  /* 0x0000600000067ab9 */ /* 0x000fe40000000800 */
[----:B---3--:R-:W-:Y:S02]  /*04c0*/  UIMAD.WIDE.U32 UR4, UR5, UR7, URZ ;  /* 0x00000007050472a5 */ /* 0x008fe4000f8e003f */
[----:B------:R-:W-:Y:S02]  /*04d0*/  UIADD3 UR6, UR6, 0x7f, URZ ;  /* 0x0000007f06067890 */ /* 0x000fe4000fffe03f */
[----:B0-----:R-:W-:-:S04]  /*04e0*/  UIMAD UR4, UR5, UR8, UR7 ;  /* 0x00000008050472a4 */ /* 0x001fc8000f8e0207 */
[----:B------:R-:W-:-:S11]  /*04f0*/  UISETP.GT.U32.AND UP0, UPT, UR12, UR4, UPT ;  /* 0x000000040c00728c */ /* 0x000fd6000bf04070 */
[----:B------:R-:W-:Y:S02]  /*0500*/  @!UP0 UIADD3 UR4, UR4, -UR12, URZ ;  /* 0x8000000c04048290 */ /* 0x000fe4000fffe03f */
[----:B------:R-:W-:Y:S02]  /*0510*/  @!UP0 UIADD3 UR5, UR5, 0x1, URZ ;  /* 0x0000000105058890 */ /* 0x000fe4000fffe03f */
[----:B------:R-:W-:Y:S02]  /*0520*/  UISETP.GE.U32.AND UP1, UPT, UR4, UR12, UPT ;  /* 0x0000000c0400728c */ /* 0x000fe4000bf26070 */
[----:B------:R-:W-:-:S04]  /*0530*/  ULOP3.LUT UR4, UR11, UR10, URZ, 0x3c, !UPT ;  /* 0x0000000a0b047292 */ /* 0x000fc8000f8e3c3f */
[----:B------:R-:W-:-:S05]  /*0540*/  UISETP.GE.AND UP0, UPT, UR4, URZ, UPT ;  /* 0x0000003f0400728c */ /* 0x000fca000bf06270 */
[----:B------:R-:W-:Y:S02]  /*0550*/  @UP1 UIADD3 UR5, UR5, 0x1, URZ ;  /* 0x0000000105051890 */ /* 0x000fe4000fffe03f */
[----:B------:R-:W-:-:S04]  /*0560*/  UISETP.NE.AND UP1, UPT, UR10, URZ, UPT ;  /* 0x0000003f0a00728c */ /* 0x000fc8000bf25270 */
[----:B------:R-:W-:Y:S02]  /*0570*/  @!UP0 UIADD3 UR5, -UR5, URZ, URZ ;  /* 0x0000003f05058290 */ /* 0x000fe4000fffe13f */
[----:B------:R-:W-:-:S05]  /*0580*/  UISETP.GE.AND UP0, UPT, UR6, 0x80, UPT ;  /* 0x000000800600788c */ /* 0x000fca000bf06270 */
[----:B------:R-:W-:Y:S01]  /*0590*/  @!UP1 ULOP3.LUT UR5, URZ, UR10, URZ, 0x33, !UPT ;  /* 0x0000000a3f059292 */ /* 0x000fe2000f8e333f */
[----:B------:R-:W-:-:S03]  /*05a0*/  PLOP3.LUT P0, PT, PT, PT, UP0, 0x80, 0x0 ;  /* 0x000000000000781c */ /* 0x000fc60003f0f008 */
[----:B------:R-:W-:Y:S02]  /*05b0*/  UIADD3 UR4, -UR5, URZ, URZ ;  /* 0x0000003f05047290 */ /* 0x000fe4000fffe13f */
[----:B------:R-:W-:Y:S02]  /*05c0*/  USHF.L.U32 UR7, UR5, 0x4, URZ ;  /* 0x0000000405077899 */ /* 0x000fe4000800063f */
[----:B------:R-:W-:Y:S02]  /*05d0*/  UIMAD UR4, UR10, UR4, UR11 ;  /* 0x000000040a0472a4 */ /* 0x000fe4000f8e020b */
[----:B------:R-:W-:Y:S02]  /*05e0*/  UIADD3 UR11, UR7, 0x1, URZ ;  /* 0x00000001070b7890 */ /* 0x000fe4000fffe03f */
[----:B------:R-:W-:Y:S02]  /*05f0*/  UIADD3 UR4, UR9, UR4, URZ ;  /* 0x0000000409047290 */ /* 0x000fe4000fffe03f */
[----:B------:R-:W-:-:S02]  /*0600*/  UIADD3 UR12, UR7, 0x2, URZ ;  /* 0x00000002070c7890 */ /* 0x000fc4000fffe03f */
[----:B------:R-:W-:Y:S02]  /*0610*/  UIADD3 UR13, UR7, 0x3, URZ ;  /* 0x00000003070d7890 */ /* 0x000fe4000fffe03f */
[----:B------:R-:W-:Y:S01]  /*0620*/  IMAD.U32 R0, RZ, RZ, UR4 ;  /* 0x00000004ff007e24 */ /* 0x000fe2000f8e00ff */
[----:B------:R-:W-:Y:S02]  /*0630*/  UIADD3 UR14, UR7, 0x4, URZ ;  /* 0x00000004070e7890 */ /* 0x000fe4000fffe03f */
[----:B------:R-:W-:Y:S01]  /*0640*/  UIADD3 UR15, UR7, 0x5, URZ ;  /* 0x00000005070f7890 */ /* 0x000fe2000fffe03f */
[----:B------:R-:W-:Y:S01]  /*0650*/  IMAD R29, R0, 0x40, R23 ;  /* 0x00000040001d7824 */ /* 0x000fe200078e0217 */
[----:B------:R-:W-:Y:S02]  /*0660*/  UIADD3 UR16, UR7, 0x6, URZ ;  /* 0x0000000607107890 */ /* 0x000fe4000fffe03f */
[----:B------:R-:W-:Y:S02]  /*0670*/  UIADD3 UR17, UR7, 0x7, URZ ;  /* 0x0000000707117890 */ /* 0x000fe4000fffe03f */
[----:B------:R0:W-:Y:S01]  /*0680*/  STL [R1+0x74c], R29 ;  /* 0x00074c1d01007387 */ /* 0x0001e20000100800 */
[----:B------:R-:W-:-:S02]  /*0690*/  UIADD3 UR18, UR7, 0x8, URZ ;  /* 0x0000000807127890 */ /* 0x000fc4000fffe03f */
[----:B------:R-:W-:Y:S02]  /*06a0*/  UIADD3 UR19, UR7, 0x9, URZ ;  /* 0x0000000907137890 */ /* 0x000fe4000fffe03f */
[----:B------:R-:W-:Y:S02]  /*06b0*/  UIADD3 UR20, UR7, 0xa, URZ ;  /* 0x0000000a07147890 */ /* 0x000fe4000fffe03f */
[----:B------:R-:W-:Y:S02]  /*06c0*/  UIADD3 UR21, UR7, 0xb, URZ ;  /* 0x0000000b07157890 */ /* 0x000fe4000fffe03f */
[----:B------:R-:W-:Y:S02]  /*06d0*/  UIADD3 UR22, UR7, 0xc, URZ ;  /* 0x0000000c07167890 */ /* 0x000fe4000fffe03f */
[----:B------:R-:W-:Y:S02]  /*06e0*/  UIADD3 UR23, UR7, 0xd, URZ ;  /* 0x0000000d07177890 */ /* 0x000fe4000fffe03f */
[----:B------:R-:W-:-:S02]  /*06f0*/  UIADD3 UR24, UR7, 0xe, URZ ;  /* 0x0000000e07187890 */ /* 0x000fc4000fffe03f */
[----:B------:R-:W-:Y:S02]  /*0700*/  UIADD3 UR25, UR7, 0xf, URZ ;  /* 0x0000000f07197890 */ /* 0x000fe4000fffe03f */
[----:B------:R-:W-:Y:S01]  /*0710*/  ULDC.64 UR8, c[0x0][0x118] ;  /* 0x0000460000087ab9 */ /* 0x000fe20000000a00 */
[----:B------:R-:W-:Y:S05]  /*0720*/  @!P0 BRA `(.L_x_0) ;  /* 0x0001209000008947 */ /* 0x000fea0003800000 */
[----:B0-----:R-:W-:Y:S02]  /*0730*/  IABS R3, c[0x0][0x17c] ;  /* 0x00005f0000037a13 */ /* 0x001fe40000000000 */
[----:B------:R-:W-:Y:S02]  /*0740*/  IABS R5, c[0x0][0x178] ;  /* 0x00005e0000057a13 */ /* 0x000fe40000000000 */
[----:B------:R-:W0:Y:S01]  /*0750*/  I2F.RP R2, R3 ;  /* 0x0000000300027306 */ /* 0x000e220000209400 */
[----:B------:R-:W-:Y:S02]  /*0760*/  IABS R16, UR24 ;  /* 0x0000001800107c13 */ /* 0x000fe40008000000 */
[----:B------:R-:W-:-:S02]  /*0770*/  IABS R18, UR23 ;  /* 0x0000001700127c13 */ /* 0x000fc40008000000 */
[----:B------:R-:W-:Y:S02]  /*0780*/  IABS R20, UR22 ;  /* 0x0000001600147c13 */ /* 0x000fe40008000000 */
[----:B------:R-:W-:Y:S01]  /*0790*/  IABS R24, UR20 ;  /* 0x0000001400187c13 */ /* 0x000fe20008000000 */
[----:B------:R-:W1:Y:S01]  /*07a0*/  I2F.RP R0, R5 ;  /* 0x0000000500007306 */ /* 0x000e620000209400 */
[----:B------:R-:W-:Y:S02]  /*07b0*/  IABS R26, UR19 ;  /* 0x00000013001a7c13 */ /* 0x000fe40008000000 */
[----:B------:R-:W-:Y:S02]  /*07c0*/  LOP3.LUT R13, R25, 0x7, RZ, 0xc0, !PT ;  /* 0x00000007190d7812 */ /* 0x000fe400078ec0ff */
[----:B------:R-:W-:Y:S02]  /*07d0*/  IABS R12, UR7 ;  /* 0x00000007000c7c13 */ /* 0x000fe40008000000 */
[----:B------:R-:W-:Y:S01]  /*07e0*/  IABS R22, UR21 ;  /* 0x0000001500167c13 */ /* 0x000fe20008000000 */
[----:B0-----:R-:W0:Y:S01]  /*07f0*/  MUFU.RCP R2, R2 ;  /* 0x0000000200027308 */ /* 0x001e220000001000 */
[----:B------:R-:W-:-:S02]  /*0800*/  IABS R10, UR16 ;  /* 0x00000010000a7c13 */ /* 0x000fc40008000000 */
[----:B------:R-:W-:-:S05]  /*0810*/  IABS R28, UR13 ;  /* 0x0000000d001c7c13 */ /* 0x000fca0008000000 */
[----:B-1----:R-:W1:Y:S01]  /*0820*/  MUFU.RCP R0, R0 ;  /* 0x0000000000007308 */ /* 0x002e620000001000 */
[----:B0-----:R-:W-:Y:S01]  /*0830*/  IADD3 R6, R2, 0xffffffe, RZ ;  /* 0x0ffffffe02067810 */ /* 0x001fe20007ffe0ff */
[----:B------:R-:W-:-:S06]  /*0840*/  IMAD R2, R13, 0x90, RZ ;  /* 0x000000900d027824 */ /* 0x000fcc00078e02ff */
[----:B------:R0:W2:Y:S01]  /*0850*/  F2I.FTZ.U32.TRUNC.NTZ R7, R6 ;  /* 0x0000000600077305 */ /* 0x0000a2000021f000 */
[----:B-1----:R-:W-:-:S07]  /*0860*/  IADD3 R8, R0, 0xffffffe, RZ ;  /* 0x0ffffffe00087810 */ /* 0x002fce0007ffe0ff */
[----:B------:R-:W1:Y:S01]  /*0870*/  F2I.FTZ.U32.TRUNC.NTZ R9, R8 ;  /* 0x0000000800097305 */ /* 0x000e62000021f000 */
[----:B0-----:R-:W-:Y:S02]  /*0880*/  IMAD.MOV.U32 R6, RZ, RZ, RZ ;  /* 0x000000ffff067224 */ /* 0x001fe400078e00ff */
[----:B--2---:R-:W-:-:S04]  /*0890*/  IMAD.MOV R4, RZ, RZ, -R7 ;  /* 0x000000ffff047224 */ /* 0x004fc800078e0a07 */
[----:B------:R-:W-:Y:S01]  /*08a0*/  IMAD R15, R4, R3, RZ ;  /* 0x00000003040f7224 */ /* 0x000fe200078e02ff */
[----:B------:R-:W-:-:S03]  /*08b0*/  IABS R4, UR25 ;  /* 0x0000001900047c13 */ /* 0x000fc60008000000 */
[----:B------:R-:W-:-:S04]  /*08c0*/  IMAD.HI.U32 R15, R7, R15, R6 ;  /* 0x0000000f070f7227 */ /* 0x000fc800078e0006 */
[----:B------:R-:W-:Y:S02]  /*08d0*/  IMAD.SHL.U32 R7, R25, 0x2, RZ ;  /* 0x0000000219077824 */ /* 0x000fe400078e00ff */
[----:B------:R-:W-:Y:S02]  /*08e0*/  IMAD.MOV.U32 R6, RZ, RZ, R4 ;  /* 0x000000ffff067224 */ /* 0x000fe400078e0004 */
[----:B-1----:R-:W-:Y:S01]  /*08f0*/  IMAD.MOV R8, RZ, RZ, -R9 ;  /* 0x000000ffff087224 */ /* 0x002fe200078e0a09 */
[----:B------:R-:W-:Y:S01]  /*0900*/  LOP3.LUT R0, R7, 0x10, RZ, 0xc0, !PT ;  /* 0x0000001007007812 */ /* 0x000fe200078ec0ff */
[----:B------:R-:W-:-:S03]  /*0910*/  IMAD.HI.U32 R4, R15, R16, RZ ;  /* 0x000000100f047227 */ /* 0x000fc600078e00ff */
[----:B------:R-:W-:Y:S01]  /*0920*/  LOP3.LUT R11, R0, 0x20, R25, 0xf8, !PT ;  /* 0x00000020000b7812 */ /* 0x000fe200078ef819 */
[----:B------:R-:W-:-:S03]  /*0930*/  IMAD.HI.U32 R0, R15, R6, RZ ;  /* 0x000000060f007227 */ /* 0x000fc600078e00ff */
[----:B------:R-:W-:Y:S01]  /*0940*/  LOP3.LUT R2, R2, R11, RZ, 0x3c, !PT ;  /* 0x0000000b02027212 */ /* 0x000fe200078e3cff */
[----:B------:R-:W-:Y:S02]  /*0950*/  IMAD.MOV R0, RZ, RZ, -R0 ;  /* 0x000000ffff007224 */ /* 0x000fe400078e0a00 */
[----:B------:R-:W-:Y:S02]  /*0960*/  IMAD R21, R8, R5, RZ ;  /* 0x0000000508157224 */ /* 0x000fe400078e02ff */
[----:B------:R-:W-:Y:S02]  /*0970*/  IMAD.MOV.U32 R8, RZ, RZ, RZ ;  /* 0x000000ffff087224 */ /* 0x000fe400078e00ff */
[----:B------:R-:W-:Y:S02]  /*0980*/  IMAD.MOV R4, RZ, RZ, -R4 ;  /* 0x000000ffff047224 */ /* 0x000fe400078e0a04 */
[----:B------:R-:W-:Y:S02]  /*0990*/  IMAD R17, R3, R0, R6 ;  /* 0x0000000003117224 */ /* 0x000fe400078e0206 */
[----:B------:R-:W-:-:S03]  /*09a0*/  IMAD.HI.U32 R0, R15, R18, RZ ;  /* 0x000000120f007227 */ /* 0x000fc600078e00ff */
[----:B------:R-:W-:Y:S01]  /*09b0*/  ISETP.GT.U32.AND P0, PT, R3, R17, PT ;  /* 0x000000110300720c */ /* 0x000fe20003f04070 */
[----:B------:R-:W-:-:S04]  /*09c0*/  IMAD.HI.U32 R21, R9, R21, R8 ;  /* 0x0000001509157227 */ /* 0x000fc800078e0008 */
[----:B------:R-:W-:Y:S02]  /*09d0*/  IMAD R16, R3, R4, R16 ;  /* 0x0000000403107224 */ /* 0x000fe400078e0210 */
[----:B------:R-:W-:-:S03]  /*09e0*/  IMAD.HI.U32 R4, R15, R20, RZ ;  /* 0x000000140f047227 */ /* 0x000fc600078e00ff */
[----:B------:R-:W-:Y:S01]  /*09f0*/  ISETP.GT.U32.AND P1, PT, R3, R16, PT ;  /* 0x000000100300720c */ /* 0x000fe20003f24070 */
[----:B------:R-:W-:Y:S02]  /*0a00*/  IMAD.MOV R8, RZ, RZ, -R0 ;  /* 0x000000ffff087224 */ /* 0x000fe400078e0a00 */
[----:B------:R-:W-:-:S04]  /*0a10*/  IMAD.HI.U32 R6, R15, R24, RZ ;  /* 0x000000180f067227 */ /* 0x000fc800078e00ff */
[----:B------:R-:W-:Y:S02]  /*0a20*/  IMAD.MOV R9, RZ, RZ, -R4 ;  /* 0x000000ffff097224 */ /* 0x000fe400078e0a04 */
[----:B------:R-:W-:Y:S01]  /*0a30*/  IMAD R18, R3, R8, R18 ;  /* 0x0000000803127224 */ /* 0x000fe200078e0212 */
[----:B------:R-:W-:Y:S01]  /*0a40*/  IABS R8, UR18 ;  /* 0x0000001200087c13 */ /* 0x000fe20008000000 */
[----:B------:R-:W-:-:S03]  /*0a50*/  IMAD.HI.U32 R4, R15, R26, RZ ;  /* 0x0000001a0f047227 */ /* 0x000fc600078e00ff */
[C---:B------:R-:W-:Y:S01]  /*0a60*/  ISETP.GT.U32.AND P2, PT, R3.reuse, R18, PT ;  /* 0x000000120300720c */ /* 0x040fe20003f44070 */
[----:B------:R-:W-:Y:S02]  /*0a70*/  IMAD.MOV R6, RZ, RZ, -R6 ;  /* 0x000000ffff067224 */ /* 0x000fe400078e0a06 */
[----:B------:R-:W-:Y:S02]  /*0a80*/  IMAD.MOV R4, RZ, RZ, -R4 ;  /* 0x000000ffff047224 */ /* 0x000fe400078e0a04 */
[C---:B------:R-:W-:Y:S02]  /*0a90*/  IMAD R24, R3.reuse, R6, R24 ;  /* 0x0000000603187224 */ /* 0x040fe400078e0218 */
[----:B------:R-:W-:Y:S02]  /*0aa0*/  IMAD.MOV.U32 R6, RZ, RZ, R8 ;  /* 0x000000ffff067224 */ /* 0x000fe400078e0008 */
[C---:B------:R-:W-:Y:S01]  /*0ab0*/  IMAD R26, R3.reuse, R4, R26 ;  /* 0x00000004031a7224 */ /* 0x040fe200078e021a */
[----:B------:R-:W-:Y:S01]  /*0ac0*/  ISETP.GT.U32.AND P5, PT, R3, R24, PT ;  /* 0x000000180300720c */ /* 0x000fe20003fa4070 */
[----:B------:R-:W-:-:S04]  /*0ad0*/  IMAD.HI.U32 R4, R15, R6, RZ ;  /* 0x000000060f047227 */ /* 0x000fc800078e00ff */
[----:B------:R-:W-:Y:S02]  /*0ae0*/  IMAD.MOV R11, RZ, RZ, -R4 ;  /* 0x000000ffff0b7224 */ /* 0x000fe400078e0a04 */
[----:B------:R-:W-:Y:S02]  /*0af0*/  IMAD.MOV.U32 R4, RZ, RZ, R12 ;  /* 0x000000ffff047224 */ /* 0x000fe400078e000c */
[----:B------:R-:W-:-:S04]  /*0b00*/  IMAD.HI.U32 R0, R15, R22, RZ ;  /* 0x000000160f007227 */ /* 0x000fc800078e00ff */
[----:B------:R-:W-:-:S04]  /*0b10*/  IMAD.HI.U32 R12, R15, R4, RZ ;  /* 0x000000040f0c7227 */ /* 0x000fc800078e00ff */
[----:B------:R-:W-:Y:S02]  /*0b20*/  IMAD.MOV R12, RZ, RZ, -R12 ;  /* 0x000000ffff0c7224 */ /* 0x000fe400078e0a0c */
[----:B------:R-:W-:Y:S02]  /*0b30*/  IMAD.MOV R0, RZ, RZ, -R0 ;  /* 0x000000ffff007224 */ /* 0x000fe400078e0a00 */
[C---:B------:R-:W-:Y:S01]  /*0b40*/  IMAD R4, R3.reuse, R12, R4 ;  /* 0x0000000c03047224 */ /* 0x040fe200078e0204 */
[----:B------:R-:W-:Y:S01]  /*0b50*/  IABS R12, UR11 ;  /* 0x0000000b000c7c13 */ /* 0x000fe20008000000 */
[C---:B------:R-:W-:Y:S01]  /*0b60*/  IMAD R22, R3.reuse, R0, R22 ;  /* 0x0000000003167224 */ /* 0x040fe200078e0216 */
[----:B------:R-:W-:Y:S01]  /*0b70*/  IABS R0, UR17 ;  /* 0x0000001100007c13 */ /* 0x000fe20008000000 */
[C---:B------:R-:W-:Y:S01]  /*0b80*/  IMAD R20, R3.reuse, R9, R20 ;  /* 0x0000000903147224 */ /* 0x040fe200078e0214 */
[----:B------:R-:W-:Y:S01]  /*0b90*/  ISETP.GT.U32.AND P3, PT, R3, R4, PT ;  /* 0x000000040300720c */ /* 0x000fe20003f64070 */
[--C-:B------:R-:W-:Y:S01]  /*0ba0*/  @!P0 IMAD.IADD R17, R17, 0x1, -R3.reuse ;  /* 0x0000000111118824 */ /* 0x100fe200078e0a03 */
[----:B------:R-:W-:Y:S01]  /*0bb0*/  IABS R9, UR15 ;  /* 0x0000000f00097c13 */ /* 0x000fe20008000000 */
[----:B------:R-:W-:Y:S01]  /*0bc0*/  IMAD.MOV.U32 R8, RZ, RZ, R0 ;  /* 0x000000ffff087224 */ /* 0x000fe200078e0000 */
[C---:B------:R-:W-:Y:S01]  /*0bd0*/  ISETP.GT.U32.AND P4, PT, R3.reuse, R22, PT ;  /* 0x000000160300720c */ /* 0x040fe20003f84070 */
[----:B------:R-:W-:Y:S01]  /*0be0*/  @!P1 IMAD.IADD R16, R16, 0x1, -R3 ;  /* 0x0000000110109824 */ /* 0x000fe200078e0a03 */
[----:B------:R-:W-:Y:S01]  /*0bf0*/  ISETP.GT.U32.AND P0, PT, R3, R17, PT ;  /* 0x000000110300720c */ /* 0x000fe20003f04070 */
[----:B------:R-:W-:-:S03]  /*0c00*/  IMAD.HI.U32 R27, R15, R8, RZ ;  /* 0x000000080f1b7227 */ /* 0x000fc600078e00ff */
[C---:B------:R-:W-:Y:S01]  /*0c10*/  ISETP.GT.U32.AND P1, PT, R3.reuse, R16, PT ;  /* 0x000000100300720c */ /* 0x040fe20003f24070 */
[----:B------:R-:W-:Y:S02]  /*0c20*/  IMAD.MOV R27, RZ, RZ, -R27 ;  /* 0x000000ffff1b7224 */ /* 0x000fe400078e0a1b */
[----:B------:R-:W-:Y:S01]  /*0c30*/  @!P3 IMAD.IADD R4, R4, 0x1, -R3 ;  /* 0x000000010404b824 */ /* 0x000fe200078e0a03 */
[----:B------:R-:W-:Y:S01]  /*0c40*/  ISETP.GT.U32.AND P3, PT, R3, R20, PT ;  /* 0x000000140300720c */ /* 0x000fe20003f64070 */
[----:B------:R-:W-:Y:S02]  /*0c50*/  IMAD.MOV.U32 R0, RZ, RZ, R9 ;  /* 0x000000ffff007224 */ /* 0x000fe400078e0009 */
[----:B------:R-:W-:Y:S01]  /*0c60*/  IMAD.HI.U32 R14, R15, R10, RZ ;  /* 0x0000000a0f0e7227 */ /* 0x000fe200078e00ff */
[----:B------:R-:W-:-:S03]  /*0c70*/  ISETP.GT.U32.AND P6, PT, R3, R4, PT ;  /* 0x000000040300720c */ /* 0x000fc60003fc4070 */
[----:B------:R-:W-:Y:S01]  /*0c80*/  IMAD R27, R3, R27, R8 ;  /* 0x0000001b031b7224 */ /* 0x000fe200078e0208 */
[----:B------:R-:W-:Y:S01]  /*0c90*/  IABS R8, UR14 ;  /* 0x0000000e00087c13 */ /* 0x000fe20008000000 */
[----:B------:R-:W-:Y:S02]  /*0ca0*/  @!P2 IMAD.IADD R18, R18, 0x1, -R3 ;  /* 0x000000011212a824 */ /* 0x000fe400078e0a03 */
[----:B------:R-:W-:-:S03]  /*0cb0*/  IMAD.HI.U32 R9, R15, R0, RZ ;  /* 0x000000000f097227 */ /* 0x000fc600078e00ff */
[C---:B------:R-:W-:Y:S01]  /*0cc0*/  ISETP.GT.U32.AND P2, PT, R3.reuse, R18, PT ;  /* 0x000000120300720c */ /* 0x040fe20003f44070 */
[----:B------:R-:W-:Y:S02]  /*0cd0*/  IMAD R11, R3, R11, R6 ;  /* 0x0000000b030b7224 */ /* 0x000fe400078e0206 */
[----:B------:R-:W-:Y:S02]  /*0ce0*/  IMAD.MOV R6, RZ, RZ, -R14 ;  /* 0x000000ffff067224 */ /* 0x000fe400078e0a0e */
[----:B------:R-:W-:-:S04]  /*0cf0*/  IMAD.HI.U32 R14, R15, R28, RZ ;  /* 0x0000001c0f0e7227 */ /* 0x000fc800078e00ff */
[----:B------:R-:W-:-:S04]  /*0d00*/  IMAD.HI.U32 R19, R15, R8, RZ ;  /* 0x000000080f137227 */ /* 0x000fc800078e00ff */
[----:B------:R-:W-:Y:S02]  /*0d10*/  IMAD.MOV R9, RZ, RZ, -R9 ;  /* 0x000000ffff097224 */ /* 0x000fe400078e0a09 */
[C---:B------:R-:W-:Y:S01]  /*0d20*/  IMAD R10, R3.reuse, R6, R10 ;  /* 0x00000006030a7224 */ /* 0x040fe200078e020a */
[----:B------:R-:W-:Y:S01]  /*0d30*/  IABS R6, UR12 ;  /* 0x0000000c00067c13 */ /* 0x000fe20008000000 */
[----:B------:R-:W-:Y:S02]  /*0d40*/  IMAD.MOV R14, RZ, RZ, -R14 ;  /* 0x000000ffff0e7224 */ /* 0x000fe400078e0a0e */
[----:B------:R-:W-:Y:S02]  /*0d50*/  IMAD.MOV R19, RZ, RZ, -R19 ;  /* 0x000000ffff137224 */ /* 0x000fe400078e0a13 */
[C---:B------:R-:W-:Y:S01]  /*0d60*/  IMAD R9, R3.reuse, R9, R0 ;  /* 0x0000000903097224 */ /* 0x040fe200078e0200 */
[----:B------:R-:W-:Y:S01]  /*0d70*/  IABS R0, R29 ;  /* 0x0000001d00007213 */ /* 0x000fe20000000000 */
[----:B------:R-:W-:-:S02]  /*0d80*/  IMAD R28, R3, R14, R28 ;  /* 0x0000000e031c7224 */ /* 0x000fc400078e021c */
[--C-:B------:R-:W-:Y:S01]  /*0d90*/  @!P6 IMAD.IADD R4, R4, 0x1, -R3.reuse ;  /* 0x000000010404e824 */ /* 0x100fe200078e0a03 */
[C---:B------:R-:W-:Y:S01]  /*0da0*/  ISETP.GT.U32.AND P6, PT, R3.reuse, R26, PT ;  /* 0x0000001a0300720c */ /* 0x040fe20003fc4070 */
[----:B------:R-:W-:Y:S02]  /*0db0*/  IMAD R8, R3, R19, R8 ;  /* 0x0000001303087224 */ /* 0x000fe400078e0208 */
[----:B------:R-:W-:Y:S01]  /*0dc0*/  @!P0 IMAD.IADD R17, R17, 0x1, -R3 ;  /* 0x0000000111118824 */ /* 0x000fe200078e0a03 */
[----:B------:R-:W-:Y:S01]  /*0dd0*/  ISETP.GT.U32.AND P0, PT, R3, R11, PT ;  /* 0x0000000b0300720c */ /* 0x000fe20003f04070 */
[----:B------:R-:W-:-:S04]  /*0de0*/  IMAD.HI.U32 R19, R15, R6, RZ ;  /* 0x000000060f137227 */ /* 0x000fc800078e00ff */
[----:B------:R-:W-:Y:S01]  /*0df0*/  @!P1 IMAD.IADD R16, R16, 0x1, -R3 ;  /* 0x0000000110109824 */ /* 0x000fe200078e0a03 */
[----:B------:R-:W-:Y:S01]  /*0e00*/  ISETP.GT.U32.AND P1, PT, R3, R27, PT ;  /* 0x0000001b0300720c */ /* 0x000fe20003f24070 */
[----:B------:R-:W-:-:S04]  /*0e10*/  IMAD.HI.U32 R15, R15, R12, RZ ;  /* 0x0000000c0f0f7227 */ /* 0x000fc800078e00ff */
[----:B------:R-:W-:-:S04]  /*0e20*/  IMAD.HI.U32 R14, R21, R0, RZ ;  /* 0x00000000150e7227 */ /* 0x000fc800078e00ff */
[----:B------:R-:W-:Y:S01]  /*0e30*/  @!P5 IMAD.IADD R24, R24, 0x1, -R3 ;  /* 0x000000011818d824 */ /* 0x000fe200078e0a03 */
[C---:B------:R-:W-:Y:S01]  /*0e40*/  ISETP.GT.U32.AND P5, PT, R3.reuse, R28, PT ;  /* 0x0000001c0300720c */ /* 0x040fe20003fa4070 */
[----:B------:R-:W-:Y:S02]  /*0e50*/  IMAD.MOV R19, RZ, RZ, -R19 ;  /* 0x000000ffff137224 */ /* 0x000fe400078e0a13 */
[----:B------:R-:W-:Y:S01]  /*0e60*/  @!P2 IMAD.IADD R18, R18, 0x1, -R3 ;  /* 0x000000011212a824 */ /* 0x000fe200078e0a03 */
[C---:B------:R-:W-:Y:S01]  /*0e70*/  ISETP.GT.U32.AND P2, PT, R3.reuse, R10, PT ;  /* 0x0000000a0300720c */ /* 0x040fe20003f44070 */
[----:B------:R-:W-:Y:S02]  /*0e80*/  IMAD.MOV R15, RZ, RZ, -R15 ;  /* 0x000000ffff0f7224 */ /* 0x000fe400078e0a0f */
[----:B------:R-:W-:Y:S01]  /*0e90*/  @!P3 IMAD.IADD R20, R20, 0x1, -R3 ;  /* 0x000000011414b824 */ /* 0x000fe200078e0a03 */
[----:B------:R-:W-:Y:S01]  /*0ea0*/  ISETP.GT.U32.AND P3, PT, R3, R9, PT ;  /* 0x000000090300720c */ /* 0x000fe20003f64070 */
[----:B------:R-:W-:-:S02]  /*0eb0*/  IMAD.MOV R14, RZ, RZ, -R14 ;  /* 0x000000ffff0e7224 */ /* 0x000fc400078e0a0e */
[--C-:B------:R-:W-:Y:S01]  /*0ec0*/  @!P4 IMAD.IADD R22, R22, 0x1, -R3.reuse ;  /* 0x000000011616c824 */ /* 0x100fe200078e0a03 */
[C---:B------:R-:W-:Y:S01]  /*0ed0*/  ISETP.GT.U32.AND P4, PT, R3.reuse, R8, PT ;  /* 0x000000080300720c */ /* 0x040fe20003f84070 */
[C---:B------:R-:W-:Y:S02]  /*0ee0*/  IMAD R6, R3.reuse, R19, R6 ;  /* 0x0000001303067224 */ /* 0x040fe400078e0206 */
[----:B------:R-:W-:Y:S02]  /*0ef0*/  IMAD R12, R3, R15, R12 ;  /* 0x0000000f030c7224 */ /* 0x000fe400078e020c */
[----:B------:R-:W-:Y:S02]  /*0f00*/  IMAD R0, R5, R14, R0 ;  /* 0x0000000e05007224 */ /* 0x000fe400078e0200 */
[--C-:B------:R-:W-:Y:S01]  /*0f10*/  @!P6 IMAD.IADD R26, R26, 0x1, -R3.reuse ;  /* 0x000000011a1ae824 */ /* 0x100fe200078e0a03 */
[----:B------:R-:W-:Y:S01]  /*0f20*/  ISETP.GT.U32.AND P6, PT, R3, R6, PT ;  /* 0x000000060300720c */ /* 0x000fe20003fc4070 */
[--C-:B------:R-:W-:Y:S01]  /*0f30*/  @!P0 IMAD.IADD R11, R11, 0x1, -R3.reuse ;  /* 0x000000010b0b8824 */ /* 0x100fe200078e0a03 */
[----:B------:R-:W-:Y:S01]  /*0f40*/  ISETP.GT.U32.AND P0, PT, R3, R12, PT ;  /* 0x0000000c0300720c */ /* 0x000fe20003f04070 */
[--C-:B------:R-:W-:Y:S01]  /*0f50*/  @!P1 IMAD.IADD R27, R27, 0x1, -R3.reuse ;  /* 0x000000011b1b9824 */ /* 0x100fe200078e0a03 */
[----:B------:R-:W-:Y:S01]  /*0f60*/  ISETP.GT.U32.AND P1, PT, R5, R0, PT ;  /* 0x000000000500720c */ /* 0x000fe20003f24070 */
[--C-:B------:R-:W-:Y:S01]  /*0f70*/  @!P5 IMAD.IADD R28, R28, 0x1, -R3.reuse ;  /* 0x000000011c1cd824 */ /* 0x100fe200078e0a03 */
[C---:B------:R-:W-:Y:S01]  /*0f80*/  ISETP.GT.U32.AND P5, PT, R3.reuse, R26, PT ;  /* 0x0000001a0300720c */ /* 0x040fe20003fa4070 */
[--C-:B------:R-:W-:Y:S01]  /*0f90*/  @!P2 IMAD.IADD R10, R10, 0x1, -R3.reuse ;  /* 0x000000010a0aa824 */ /* 0x100fe200078e0a03 */
[----:B------:R-:W-:Y:S01]  /*0fa0*/  ISETP.GT.U32.AND P2, PT, R3, R20, PT ;  /* 0x000000140300720c */ /* 0x000fe20003f44070 */
[--C-:B------:R-:W-:Y:S01]  /*0fb0*/  @!P3 IMAD.IADD R9, R9, 0x1, -R3.reuse ;  /* 0x000000010909b824 */ /* 0x100fe200078e0a03 */
[C---:B------:R-:W-:Y:S01]  /*0fc0*/  ISETP.GT.U32.AND P3, PT, R3.reuse, R22, PT ;  /* 0x000000160300720c */ /* 0x040fe20003f64070 */
[--C-:B------:R-:W-:Y:S01]  /*0fd0*/  @!P4 IMAD.IADD R8, R8, 0x1, -R3.reuse ;  /* 0x000000010808c824 */ /* 0x100fe200078e0a03 */
[C---:B------:R-:W-:Y:S01]  /*0fe0*/  ISETP.GT.U32.AND P4, PT, R3.reuse, R24, PT ;  /* 0x000000180300720c */ /* 0x040fe20003f84070 */
[--C-:B------:R-:W-:Y:S01]  /*0ff0*/  @!P6 IMAD.IADD R6, R6, 0x1, -R3.reuse ;  /* 0x000000010606e824 */ /* 0x100fe200078e0a03 */
[C---:B------:R-:W-:Y:S01]  /*1000*/  ISETP.GT.U32.AND P6, PT, R3.reuse, R11, PT ;  /* 0x0000000b0300720c */ /* 0x040fe20003fc4070 */
[----:B------:R-:W-:Y:S01]  /*1010*/  @!P0 IMAD.IADD R12, R12, 0x1, -R3 ;  /* 0x000000010c0c8824 */ /* 0x000fe200078e0a03 */
[C---:B------:R-:W-:Y:S01]  /*1020*/  ISETP.GT.U32.AND P0, PT, R3.reuse, R27, PT ;  /* 0x0000001b0300720c */ /* 0x040fe20003f04070 */
[----:B------:R-:W-:Y:S01]  /*1030*/  @!P1 IMAD.IADD R0, R0, 0x1, -R5 ;  /* 0x0000000100009824 */ /* 0x000fe200078e0a05 */
[C---:B------:R-:W-:Y:S01]  /*1040*/  ISETP.GT.U32.AND P1, PT, R3.reuse, R10, PT ;  /* 0x0000000a0300720c */ /* 0x040fe20003f24070 */
[--C-:B------:R-:W-:Y:S01]  /*1050*/  @!P5 IMAD.IADD R26, R26, 0x1, -R3.reuse ;  /* 0x000000011a1ad824 */ /* 0x100fe200078e0a03 */
[C---:B------:R-:W-:Y:S01]  /*1060*/  ISETP.GT.U32.AND P5, PT, R3.reuse, R6, PT ;  /* 0x000000060300720c */ /* 0x040fe20003fa4070 */
[--C-:B------:R-:W-:Y:S01]  /*1070*/  @!P2 IMAD.IADD R20, R20, 0x1, -R3.reuse ;  /* 0x000000011414a824 */ /* 0x100fe200078e0a03 */
[C---:B------:R-:W-:Y:S01]  /*1080*/  ISETP.GT.U32.AND P2, PT, R3.reuse, R9, PT ;  /* 0x000000090300720c */ /* 0x040fe20003f44070 */
[--C-:B------:R-:W-:Y:S01]  /*1090*/  @!P3 IMAD.IADD R22, R22, 0x1, -R3.reuse ;  /* 0x000000011616b824 */ /* 0x100fe200078e0a03 */
[C---:B------:R-:W-:Y:S01]  /*10a0*/  ISETP.GT.U32.AND P3, PT, R3.reuse, R8, PT ;  /* 0x000000080300720c */ /* 0x040fe20003f64070 */
[----:B------:R-:W-:Y:S01]  /*10b0*/  @!P4 IMAD.IADD R24, R24, 0x1, -R3 ;  /* 0x000000011818c824 */ /* 0x000fe200078e0a03 */
[----:B------:R-:W-:Y:S01]  /*10c0*/  ISETP.GT.U32.AND P4, PT, R3, R28, PT ;  /* 0x0000001c0300720c */ /* 0x000fe20003f84070 */
[----:B------:R-:W-:-:S02]  /*10d0*/  IMAD R14, R13, 0x110, RZ ;  /* 0x000001100d0e7824 */ /* 0x000fc400078e02ff */
[--C-:B------:R-:W-:Y:S01]  /*10e0*/  @!P0 IMAD.IADD R27, R27, 0x1, -R3.reuse ;  /* 0x000000011b1b8824 */ /* 0x100fe200078e0a03 */
[----:B------:R-:W-:Y:S01]  /*10f0*/  ISETP.GT.U32.AND P0, PT, R5, R0, PT ;  /* 0x000000000500720c */ /* 0x000fe20003f04070 */
[--C-:B------:R-:W-:Y:S01]  /*1100*/  @!P1 IMAD.IADD R10, R10, 0x1, -R3.reuse ;  /* 0x000000010a0a9824 */ /* 0x100fe200078e0a03 */
[----:B------:R-:W-:Y:S01]  /*1110*/  ISETP.LE.AND P1, PT, RZ, UR25, PT ;  /* 0x00000019ff007c0c */ /* 0x000fe2000bf23270 */
        /* <DEDUP_REMOVED lines=8> */
[----:B------:R-:W-:Y:S01]  /*11a0*/  @!P6 IMAD.IADD R11, R11, 0x1, -R3 ;  /* 0x000000010b0be824 */ /* 0x000fe200078e0a03 */
[----:B------:R-:W-:Y:S01]  /*11b0*/  LOP3.LUT R7, R14, 0x30, R7, 0x78, !PT ;  /* 0x000000300e077812 */ /* 0x000fe200078e7807 */
[----:B------:R-:W-:Y:S01]  /*11c0*/  @!P0 IMAD.IADD R0, R0, 0x1, -R5 ;  /* 0x0000000100008824 */ /* 0x000fe200078e0a05 */
[----:B------:R-:W-:Y:S01]  /*11d0*/  ISETP.LE.AND P0, PT, RZ, UR20, PT ;  /* 0x00000014ff007c0c */ /* 0x000fe2000bf03270 */
[----:B------:R-:W-:Y:S01]  /*11e0*/  @!P1 IMAD.MOV R17, RZ, RZ, -R17 ;  /* 0x000000ffff119224 */ /* 0x000fe200078e0a11 */
[----:B------:R-:W-:Y:S01]  /*11f0*/  ISETP.LE.AND P1, PT, RZ, UR19, PT ;  /* 0x00000013ff007c0c */ /* 0x000fe2000bf23270 */
[----:B------:R-:W-:Y:S01]  /*1200*/  @!P5 IMAD.MOV R20, RZ, RZ, -R20 ;  /* 0x000000ffff14d224 */ /* 0x000fe200078e0a14 */
[----:B------:R-:W-:Y:S01]  /*1210*/  ISETP.LE.AND P5, PT, RZ, UR16, PT ;  /* 0x00000010ff007c0c */ /* 0x000fe2000bfa3270 */
[----:B------:R-:W-:Y:S01]  /*1220*/  @!P2 IMAD.MOV R16, RZ, RZ, -R16 ;  /* 0x000000ffff10a224 */ /* 0x000fe200078e0a10 */
[----:B------:R-:W-:Y:S01]  /*1230*/  ISETP.LE.AND P2, PT, RZ, UR18, PT ;  /* 0x00000012ff007c0c */ /* 0x000fe2000bf43270 */
[----:B------:R-:W-:Y:S01]  /*1240*/  @!P3 IMAD.MOV R18, RZ, RZ, -R18 ;  /* 0x000000ffff12b224 */ /* 0x000fe200078e0a12 */
[----:B------:R0:W-:Y:S01]  /*1250*/  STL [R1+0x1b8], R7 ;  /* 0x0001b80701007387 */ /* 0x0001e20000100800 */
[----:B------:R-:W-:Y:S01]  /*1260*/  ISETP.LE.AND P3, PT, RZ, UR17, PT ;  /* 0x00000011ff007c0c */ /* 0x000fe2000bf63270 */
[----:B------:R-:W-:Y:S01]  /*1270*/  @!P4 IMAD.MOV R22, RZ, RZ, -R22 ;  /* 0x000000ffff16c224 */ /* 0x000fe200078e0a16 */
[----:B------:R-:W-:Y:S01]  /*1280*/  ISETP.LE.AND P4, PT, RZ, UR15, PT ;  /* 0x0000000fff007c0c */ /* 0x000fe2000bf83270 */
[----:B------:R-:W-:Y:S01]  /*1290*/  IMAD.SHL.U32 R13, R25, 0x40, RZ ;  /* 0x00000040190d7824 */ /* 0x000fe200078e00ff */
[----:B------:R-:W-:Y:S01]  /*12a0*/  ISETP.GT.U32.AND P6, PT, R3, R12, PT ;  /* 0x0000000c0300720c */ /* 0x000fe20003fc4070 */
[----:B------:R-:W-:Y:S01]  /*12b0*/  @!P0 IMAD.MOV R24, RZ, RZ, -R24 ;  /* 0x000000ffff188224 */ /* 0x000fe200078e0a18 */
[----:B------:R-:W-:Y:S01]  /*12c0*/  ISETP.LE.AND P0, PT, RZ, UR14, PT ;  /* 0x0000000eff007c0c */ /* 0x000fe2000bf03270 */
[----:B------:R-:W-:Y:S01]  /*12d0*/  @!P1 IMAD.MOV R26, RZ, RZ, -R26 ;  /* 0x000000ffff1a9224 */ /* 0x000fe200078e0a1a */
[----:B------:R-:W-:Y:S01]  /*12e0*/  ISETP.LE.AND P1, PT, RZ, UR13, PT ;  /* 0x0000000dff007c0c */ /* 0x000fe2000bf23270 */
[----:B------:R-:W-:Y:S01]  /*12f0*/  @!P5 IMAD.MOV R10, RZ, RZ, -R10 ;  /* 0x000000ffff0ad224 */ /* 0x000fe200078e0a0a */
[----:B0-----:R-:W-:Y:S01]  /*1300*/  LOP3.LUT R7, R23, 0x40, RZ, 0xfc, !PT ;  /* 0x0000004017077812 */ /* 0x001fe200078efcff */
[----:B------:R-:W-:Y:S01]  /*1310*/  @!P2 IMAD.MOV R11, RZ, RZ, -R11 ;  /* 0x000000ffff0ba224 */ /* 0x000fe200078e0a0b */
[----:B------:R-:W-:Y:S01]  /*1320*/  ISETP.LE.AND P2, PT, RZ, UR12, PT ;  /* 0x0000000cff007c0c */ /* 0x000fe2000bf43270 */
[----:B------:R-:W-:Y:S01]  /*1330*/  @!P3 IMAD.MOV R27, RZ, RZ, -R27 ;  /* 0x000000ffff1bb224 */ /* 0x000fe200078e0a1b */
[----:B------:R-:W-:Y:S01]  /*1340*/  ISETP.LE.AND P3, PT, RZ, UR11, PT ;  /* 0x0000000bff007c0c */ /* 0x000fe2000bf63270 */
[----:B------:R-:W-:Y:S01]  /*1350*/  IMAD R5, R7, c[0x0][0x18c], RZ ;  /* 0x0000630007057a24 */ /* 0x000fe200078e02ff */
[----:B------:R-:W-:Y:S01]  /*1360*/  LOP3.LUT R2, R2, 0x400, R13, 0xf8, !PT ;  /* 0x0000040002027812 */ /* 0x000fe200078ef80d */
[----:B------:R-:W-:Y:S01]  /*1370*/  @!P4 IMAD.MOV R9, RZ, RZ, -R9 ;  /* 0x000000ffff09c224 */ /* 0x000fe200078e0a09 */
[----:B------:R-:W-:Y:S01]  /*1380*/  ISETP.LE.AND P4, PT, RZ, UR7, PT ;  /* 0x00000007ff007c0c */ /* 0x000fe2000bf83270 */
[----:B------:R-:W-:Y:S01]  /*1390*/  @!P0 IMAD.MOV R8, RZ, RZ, -R8 ;  /* 0x000000ffff088224 */ /* 0x000fe200078e0a08 */
[C---:B------:R-:W-:Y:S01]  /*13a0*/  LEA R14, P5, R5.reuse, c[0x0][0x168], 0x1 ;  /* 0x00005a00050e7a11 */ /* 0x040fe200078a08ff */
[----:B------:R-:W-:Y:S01]  /*13b0*/  @!P1 IMAD.MOV R28, RZ, RZ, -R28 ;  /* 0x000000ffff1c9224 */ /* 0x000fe200078e0a1c */
[----:B------:R-:W-:Y:S01]  /*13c0*/  LOP3.LUT R13, RZ, c[0x0][0x17c], RZ, 0x33, !PT ;  /* 0x00005f00ff0d7a12 */ /* 0x000fe200078e33ff */
[----:B------:R-:W-:Y:S01]  /*13d0*/  @!P6 IMAD.IADD R12, R12, 0x1, -R3 ;  /* 0x000000010c0ce824 */ /* 0x000fe200078e0a03 */
[----:B------:R-:W-:Y:S01]  /*13e0*/  LEA.HI.X.SX32 R15, R5, c[0x0][0x16c], 0x1, P5 ;  /* 0x00005b00050f7a11 */ /* 0x000fe200028f0eff */
[----:B------:R-:W-:Y:S01]  /*13f0*/  STL [R1+0x80], R2 ;  /* 0x0000800201007387 */ /* 0x000fe20000100800 */
[----:B------:R-:W-:Y:S01]  /*1400*/  ISETP.NE.AND P5, PT, RZ, c[0x0][0x17c], PT ;  /* 0x00005f00ff007a0c */ /* 0x000fe20003fa5270 */
[----:B------:R-:W-:-:S02]  /*1410*/  @!P2 IMAD.MOV R6, RZ, RZ, -R6 ;  /* 0x000000ffff06a224 */ /* 0x000fc400078e0a06 */
[----:B------:R0:W-:Y:S01]  /*1420*/  STL [R1+0x760], R0 ;  /* 0x0007600001007387 */ /* 0x0001e20000100800 */
[C---:B------:R-:W-:Y:S01]  /*1430*/  SEL R11, R13.reuse, R11, !P5 ;  /* 0x0000000b0d0b7207 */ /* 0x040fe20006800000 */
[----:B------:R-:W-:Y:S01]  /*1440*/  @!P3 IMAD.MOV R12, RZ, RZ, -R12 ;  /* 0x000000ffff0cb224 */ /* 0x000fe200078e0a0c */
[C---:B------:R-:W-:Y:S01]  /*1450*/  SEL R10, R13.reuse, R10, !P5 ;  /* 0x0000000a0d0a7207 */ /* 0x040fe20006800000 */
[----:B------:R-:W-:Y:S01]  /*1460*/  @!P4 IMAD.MOV R4, RZ, RZ, -R4 ;  /* 0x000000ffff04c224 */ /* 0x000fe200078e0a04 */
[----:B------:R-:W-:Y:S01]  /*1470*/  SEL R9, R13, R9, !P5 ;  /* 0x000000090d097207 */ /* 0x000fe20006800000 */
[----:B------:R-:W-:Y:S01]  /*1480*/  IMAD R11, R11, c[0x0][0x190], RZ ;  /* 0x000064000b0b7a24 */ /* 0x000fe200078e02ff */
[----:B------:R-:W-:Y:S01]  /*1490*/  SEL R8, R13, R8, !P5 ;  /* 0x000000080d087207 */ /* 0x000fe20006800000 */
[----:B------:R-:W-:Y:S01]  /*14a0*/  IMAD R3, R23, c[0x0][0x18c], RZ ;  /* 0x0000630017037a24 */ /* 0x000fe200078e02ff */
[C---:B------:R-:W-:Y:S01]  /*14b0*/  SEL R7, R13.reuse, R28, !P5 ;  /* 0x0000001c0d077207 */ /* 0x040fe20006800000 */
[----:B0-----:R-:W-:Y:S01]  /*14c0*/  IMAD R0, R10, c[0x0][0x190], RZ ;  /* 0x000064000a007a24 */ /* 0x001fe200078e02ff */
[----:B------:R-:W-:Y:S01]  /*14d0*/  SEL R17, R13, R17, !P5 ;  /* 0x000000110d117207 */ /* 0x000fe20006800000 */
[----:B------:R-:W-:Y:S01]  /*14e0*/  STL [R1+0x8], R11 ;  /* 0x0000080b01007387 */ /* 0x000fe20000100800 */
[----:B------:R-:W-:Y:S01]  /*14f0*/  IMAD R9, R9, c[0x0][0x190], RZ ;  /* 0x0000640009097a24 */ /* 0x000fe200078e02ff */
[C---:B------:R-:W-:Y:S01]  /*1500*/  SEL R6, R13.reuse, R6, !P5 ;  /* 0x000000060d067207 */ /* 0x040fe20006800000 */
[----:B------:R-:W-:Y:S01]  /*1510*/  IMAD R8, R8, c[0x0][0x190], RZ ;  /* 0x0000640008087a24 */ /* 0x000fe200078e02ff */
[----:B------:R0:W-:Y:S01]  /*1520*/  STL [R1+0x18], R0 ;  /* 0x0000180001007387 */ /* 0x0001e20000100800 */
[----:B------:R-:W-:Y:S01]  /*1530*/  SEL R5, R13, R12, !P5 ;  /* 0x0000000c0d057207 */ /* 0x000fe20006800000 */
[----:B------:R-:W-:Y:S01]  /*1540*/  IMAD R17, R17, c[0x0][0x190], RZ ;  /* 0x0000640011117a24 */ /* 0x000fe200078e02ff */
[C---:B------:R-:W-:Y:S01]  /*1550*/  SEL R4, R13.reuse, R4, !P5 ;  /* 0x000000040d047207 */ /* 0x040fe20006800000 */
[----:B------:R-:W-:Y:S01]  /*1560*/  STL [R1+0x2c], R9 ;  /* 0x00002c0901007387 */ /* 0x000fe20000100800 */
[----:B------:R-:W-:-:S02]  /*1570*/  SEL R16, R13, R16, !P5 ;  /* 0x000000100d107207 */ /* 0x000fc40006800000 */
[C---:B------:R-:W-:Y:S01]  /*1580*/  SEL R18, R13.reuse, R18, !P5 ;  /* 0x000000120d127207 */ /* 0x040fe20006800000 */
[----:B------:R-:W-:Y:S01]  /*1590*/  STL [R1+0x44], R8 ;  /* 0x0000440801007387 */ /* 0x000fe20000100800 */
[----:B------:R-:W-:Y:S01]  /*15a0*/  SEL R20, R13, R20, !P5 ;  /* 0x000000140d147207 */ /* 0x000fe20006800000 */
[----:B0-----:R-:W-:Y:S01]  /*15b0*/  IMAD R0, R7, c[0x0][0x190], RZ ;  /* 0x0000640007007a24 */ /* 0x001fe200078e02ff */
[C---:B------:R-:W-:Y:S01]  /*15c0*/  SEL R22, R13.reuse, R22, !P5 ;  /* 0x000000160d167207 */ /* 0x040fe20006800000 */
[----:B------:R-:W-:Y:S01]  /*15d0*/  IMAD R7, R6, c[0x0][0x190], RZ ;  /* 0x0000640006077a24 */ /* 0x000fe200078e02ff */
[----:B------:R-:W-:Y:S01]  /*15e0*/  SEL R26, R13, R26, !P5 ;  /* 0x0000001a0d1a7207 */ /* 0x000fe20006800000 */
[----:B------:R-:W-:Y:S01]  /*15f0*/  IMAD R6, R5, c[0x0][0x190], RZ ;  /* 0x0000640005067a24 */ /* 0x000fe200078e02ff */
[----:B------:R0:W-:Y:S01]  /*1600*/  STL [R1+0x40], R0 ;  /* 0x0000400001007387 */ /* 0x0001e20000100800 */
[----:B------:R-:W-:Y:S01]  /*1610*/  IMAD R16, R16, c[0x0][0x190], RZ ;  /* 0x0000640010107a24 */ /* 0x000fe200078e02ff */
[C---:B------:R-:W-:Y:S01]  /*1620*/  SEL R24, R13.reuse, R24, !P5 ;  /* 0x000000180d187207 */ /* 0x040fe20006800000 */
[----:B------:R-:W-:Y:S01]  /*1630*/  IMAD R18, R18, c[0x0][0x190], RZ ;  /* 0x0000640012127a24 */ /* 0x000fe200078e02ff */
[----:B------:R-:W-:Y:S01]  /*1640*/  STL [R1+0x3c], R7 ;  /* 0x00003c0701007387 */ /* 0x000fe20000100800 */
[----:B------:R-:W-:Y:S01]  /*1650*/  IMAD R20, R20, c[0x0][0x190], RZ ;  /* 0x0000640014147a24 */ /* 0x000fe200078e02ff */
[----:B------:R-:W-:Y:S01]  /*1660*/  SEL R27, R13, R27, !P5 ;  /* 0x0000001b0d1b7207 */ /* 0x000fe20006800000 */
[----:B------:R-:W-:Y:S01]  /*1670*/  IMAD R22, R22, c[0x0][0x190], RZ ;  /* 0x0000640016167a24 */ /* 0x000fe200078e02ff */
[----:B------:R1:W-:Y:S01]  /*1680*/  STL [R1+0x38], R6 ;  /* 0x0000380601007387 */ /* 0x0003e20000100800 */
[----:B------:R-:W-:Y:S01]  /*1690*/  IMAD R26, R26, c[0x0][0x190], RZ ;  /* 0x000064001a1a7a24 */ /* 0x000fe200078e02ff */
[----:B------:R-:W-:Y:S01]  /*16a0*/  LEA R2, P6, R3, c[0x0][0x168], 0x1 ;  /* 0x00005a0003027a11 */ /* 0x000fe200078c08ff */
[----:B0-----:R-:W-:-:S02]  /*16b0*/  IMAD R0, R4, c[0x0][0x190], RZ ;  /* 0x0000640004007a24 */ /* 0x001fc400078e02ff */
[----:B------:R-:W-:Y:S01]  /*16c0*/  IMAD.WIDE R4, R17, 0x2, R14 ;  /* 0x0000000211047825 */ /* 0x000fe200078e020e */
[----:B------:R-:W-:-:S03]  /*16d0*/  LEA.HI.X.SX32 R3, R3, c[0x0][0x16c], 0x1, P6 ;  /* 0x00005b0003037a11 */ /* 0x000fc600030f0eff */
[--C-:B------:R-:W-:Y:S01]  /*16e0*/  IMAD.WIDE R8, R18, 0x2, R14.reuse ;  /* 0x0000000212087825 */ /* 0x100fe200078e020e */
[----:B------:R0:W-:Y:S03]  /*16f0*/  STL [R1+0x780], R4 ;  /* 0x0007800401007387 */ /* 0x0001e60000100800 */
[----:B-1----:R-:W-:-:S04]  /*1700*/  IMAD.WIDE R6, R16, 0x2, R14 ;  /* 0x0000000210067825 */ /* 0x002fc800078e020e */
[--C-:B------:R-:W-:Y:S01]  /*1710*/  IMAD.WIDE R10, R20, 0x2, R14.reuse ;  /* 0x00000002140a7825 */ /* 0x100fe200078e020e */
[----:B0-----:R-:W2:Y:S03]  /*1720*/  LDL.LU R4, [R1+0x2c] ;  /* 0x00002c0001047983 */ /* 0x001ea60000300800 */
[----:B------:R-:W-:Y:S02]  /*1730*/  IMAD R27, R27, c[0x0][0x190], RZ ;  /* 0x000064001b1b7a24 */ /* 0x000fe400078e02ff */
[----:B------:R-:W-:Y:S01]  /*1740*/  IMAD R24, R24, c[0x0][0x190], RZ ;  /* 0x0000640018187a24 */ /* 0x000fe200078e02ff */
[----:B------:R0:W-:Y:S04]  /*1750*/  STL [R1+0x77c], R5 ;  /* 0x00077c0501007387 */ /* 0x0001e80000100800 */
[----:B0-----:R-:W3:Y:S04]  /*1760*/  LDL.LU R5, [R1+0x44] ;  /* 0x0000440001057983 */ /* 0x001ee80000300800 */
[----:B------:R0:W-:Y:S04]  /*1770*/  STL [R1+0x774], R6 ;  /* 0x0007740601007387 */ /* 0x0001e80000100800 */
[----:B0-----:R-:W4:Y:S04]  /*1780*/  LDL.LU R6, [R1+0x3c] ;  /* 0x00003c0001067983 */ /* 0x001f280000300800 */
[----:B------:R0:W-:Y:S04]  /*1790*/  STL [R1+0x770], R7 ;  /* 0x0007700701007387 */ /* 0x0001e80000100800 */
[----:B0-----:R-:W5:Y:S04]  /*17a0*/  LDL.LU R7, [R1+0x38] ;  /* 0x0000380001077983 */ /* 0x001f680000300800 */
[----:B------:R0:W-:Y:S04]  /*17b0*/  STL [R1+0x784], R8 ;  /* 0x0007840801007387 */ /* 0x0001e80000100800 */
[----:B0-----:R-:W2:Y:S04]  /*17c0*/  LDL.LU R8, [R1+0x18] ;  /* 0x0000180001087983 */ /* 0x001ea80000300800 */
[----:B------:R0:W-:Y:S04]  /*17d0*/  STL [R1+0x778], R9 ;  /* 0x0007780901007387 */ /* 0x0001e80000100800 */
[----:B0-----:R-:W2:Y:S04]  /*17e0*/  LDL.LU R9, [R1+0x40] ;  /* 0x0000400001097983 */ /* 0x001ea80000300800 */
[----:B------:R0:W-:Y:S04]  /*17f0*/  STL.64 [R1+0x788], R10 ;  /* 0x0007880a01007387 */ /* 0x0001e80000100a00 */
[----:B0-----:R-:W2:Y:S01]  /*1800*/  LDL.LU R11, [R1+0x8] ;  /* 0x00000800010b7983 */ /* 0x001ea20000300800 */
[----:B------:R-:W-:-:S05]  /*1810*/  IMAD.WIDE R12, R22, 0x2, R14 ;  /* 0x00000002160c7825 */ /* 0x000fca00078e020e */
[----:B------:R0:W-:Y:S02]  /*1820*/  STL.64 [R1+0x790], R12 ;  /* 0x0007900c01007387 */ /* 0x0001e40000100a00 */
[----:B0-----:R-:W-:-:S05]  /*1830*/  IMAD.WIDE R12, R26, 0x2, R14 ;  /* 0x000000021a0c7825 */ /* 0x001fca00078e020e */
[----:B------:R2:W-:Y:S02]  /*1840*/  STL.64 [R1+0x10], R12 ;  /* 0x0000100c01007387 */ /* 0x0005e40000100a00 */
[----:B--2---:R-:W-:-:S05]  /*1850*/  IMAD.WIDE R12, R11, 0x2, R14 ;  /* 0x000000020b0c7825 */ /* 0x004fca00078e020e */
[----:B------:R0:W-:Y:S02]  /*1860*/  STL.64 [R1+0x20], R12 ;  /* 0x0000200c01007387 */ /* 0x0001e40000100a00 */
[----:B0-----:R-:W-:-:S05]  /*1870*/  IMAD.WIDE R12, R27, 0x2, R14 ;  /* 0x000000021b0c7825 */ /* 0x001fca00078e020e */
[----:B------:R0:W-:Y:S02]  /*1880*/  STL.64 [R1+0x48], R12 ;  /* 0x0000480c01007387 */ /* 0x0001e40000100a00 */
[----:B0-----:R-:W-:-:S05]  /*1890*/  IMAD.WIDE R12, R8, 0x2, R14 ;  /* 0x00000002080c7825 */ /* 0x001fca00078e020e */
[----:B------:R0:W-:Y:S02]  /*18a0*/  STL.64 [R1+0x58], R12 ;  /* 0x0000580c01007387 */ /* 0x0001e40000100a00 */
[----:B0-----:R-:W-:-:S05]  /*18b0*/  IMAD.WIDE R12, R4, 0x2, R14 ;  /* 0x00000002040c7825 */ /* 0x001fca00078e020e */
[----:B------:R3:W-:Y:S02]  /*18c0*/  STL.64 [R1+0x68], R12 ;  /* 0x0000680c01007387 */ /* 0x0007e40000100a00 */
[----:B---3--:R-:W-:-:S05]  /*18d0*/  IMAD.WIDE R12, R5, 0x2, R14 ;  /* 0x00000002050c7825 */ /* 0x008fca00078e020e */
[----:B------:R0:W-:Y:S02]  /*18e0*/  STL.64 [R1+0x70], R12 ;  /* 0x0000700c01007387 */ /* 0x0001e40000100a00 */
[----:B0-----:R-:W-:-:S05]  /*18f0*/  IMAD.WIDE R12, R9, 0x2, R14 ;  /* 0x00000002090c7825 */ /* 0x001fca00078e020e */
[----:B------:R4:W-:Y:S02]  /*1900*/  STL.64 [R1+0x78], R12 ;  /* 0x0000780c01007387 */ /* 0x0009e40000100a00 */
[----:B----4-:R-:W-:-:S05]  /*1910*/  IMAD.WIDE R12, R6, 0x2, R14 ;  /* 0x00000002060c7825 */ /* 0x010fca00078e020e */
[----:B------:R5:W-:Y:S02]  /*1920*/  STL.64 [R1+0x88], R12 ;  /* 0x0000880c01007387 */ /* 0x000be40000100a00 */
[----:B-----5:R-:W-:-:S05]  /*1930*/  IMAD.WIDE R12, R7, 0x2, R14 ;  /* 0x00000002070c7825 */ /* 0x020fca00078e020e */
[----:B------:R0:W-:Y:S01]  /*1940*/  STL.64 [R1+0x90], R12 ;  /* 0x0000900c01007387 */ /* 0x0001e20000100a00 */
[----:B------:R-:W-:-:S04]  /*1950*/  IMAD.WIDE R10, R11, 0x2, R2 ;  /* 0x000000020b0a7825 */ /* 0x000fc800078e0202 */
[----:B0-----:R-:W-:-:S05]  /*1960*/  IMAD.WIDE R12, R0, 0x2, R14 ;  /* 0x00000002000c7825 */ /* 0x001fca00078e020e */
[----:B------:R0:W-:Y:S02]  /*1970*/  STL.64 [R1+0x98], R12 ;  /* 0x0000980c01007387 */ /* 0x0001e40000100a00 */
[----:B0-----:R-:W-:-:S04]  /*1980*/  IMAD.WIDE R12, R26, 0x2, R2 ;  /* 0x000000021a0c7825 */ /* 0x001fc800078e0202 */
[--C-:B------:R-:W-:Y:S01]  /*1990*/  IMAD.WIDE R26, R27, 0x2, R2.reuse ;  /* 0x000000021b1a7825 */ /* 0x100fe200078e0202 */
[----:B------:R0:W-:Y:S04]  /*19a0*/  STL.64 [R1], R12 ;  /* 0x0000000c01007387 */ /* 0x0001e80000100a00 */
[----:B0-----:R-:W2:Y:S04]  /*19b0*/  LDL.LU.64 R12, [R1+0x790] ;  /* 0x00079000010c7983 */ /* 0x001ea80000300a00 */
[----:B------:R0:W-:Y:S04]  /*19c0*/  STL.64 [R1+0x8], R10 ;  /* 0x0000080a01007387 */ /* 0x0001e80000100a00 */
[----:B0-----:R-:W3:Y:S04]  /*19d0*/  LDL.LU.64 R10, [R1+0x788] ;  /* 0x00078800010a7983 */ /* 0x001ee80000300a00 */
[----:B------:R0:W-:Y:S02]  /*19e0*/  STL.64 [R1+0x768], R26 ;  /* 0x0007681a01007387 */ /* 0x0001e40000100a00 */
[----:B0-----:R-:W-:-:S02]  /*19f0*/  IMAD.WIDE R26, R8, 0x2, R2 ;  /* 0x00000002081a7825 */ /* 0x001fc400078e0202 */
[----:B------:R-:W4:Y:S04]  /*1a00*/  LDL.LU R8, [R1+0x784] ;  /* 0x0007840001087983 */ /* 0x000f280000300800 */
[----:B------:R0:W-:Y:S02]  /*1a10*/  STL.64 [R1+0x18], R26 ;  /* 0x0000181a01007387 */ /* 0x0001e40000100a00 */
[--C-:B0-----:R-:W-:Y:S02]  /*1a20*/  IMAD.WIDE R26, R4, 0x2, R2.reuse ;  /* 0x00000002041a7825 */ /* 0x101fe400078e0202 */
[----:B------:R-:W5:Y:S04]  /*1a30*/  LDL.LU R4, [R1+0x780] ;  /* 0x0007800001047983 */ /* 0x000f680000300800 */
[----:B------:R0:W-:Y:S02]  /*1a40*/  STL.64 [R1+0x30], R26 ;  /* 0x0000301a01007387 */ /* 0x0001e40000100a00 */
[----:B0-----:R-:W-:-:S02]  /*1a50*/  IMAD.WIDE R26, R5, 0x2, R2 ;  /* 0x00000002051a7825 */ /* 0x001fc400078e0202 */
[----:B------:R-:W5:Y:S04]  /*1a60*/  LDL.LU R5, [R1+0x77c] ;  /* 0x00077c0001057983 */ /* 0x000f680000300800 */
[----:B------:R0:W-:Y:S02]  /*1a70*/  STL.64 [R1+0x50], R26 ;  /* 0x0000501a01007387 */ /* 0x0001e40000100a00 */
[--C-:B0-----:R-:W-:Y:S02]  /*1a80*/  IMAD.WIDE R26, R9, 0x2, R2.reuse ;  /* 0x00000002091a7825 */ /* 0x101fe400078e0202 */
[----:B------:R-:W4:Y:S04]  /*1a90*/  LDL.LU R9, [R1+0x778] ;  /* 0x0007780001097983 */ /* 0x000f280000300800 */
[----:B------:R0:W-:Y:S02]  /*1aa0*/  STL.64 [R1+0x40], R26 ;  /* 0x0000401a01007387 */ /* 0x0001e40000100a00 */
[----:B0-----:R-:W-:-:S02]  /*1ab0*/  IMAD.WIDE R26, R6, 0x2, R2 ;  /* 0x00000002061a7825 */ /* 0x001fc400078e0202 */
[----:B------:R-:W2:Y:S04]  /*1ac0*/  LDL.LU R6, [R1+0x774] ;  /* 0x0007740001067983 */ /* 0x000ea80000300800 */
[----:B------:R0:W-:Y:S02]  /*1ad0*/  STL.64 [R1+0x60], R26 ;  /* 0x0000601a01007387 */ /* 0x0001e40000100a00 */
[----:B0-----:R-:W-:Y:S02]  /*1ae0*/  IMAD.WIDE R26, R7, 0x2, R2 ;  /* 0x00000002071a7825 */ /* 0x001fe400078e0202 */
[----:B------:R-:W2:Y:S02]  /*1af0*/  LDL.LU R7, [R1+0x770] ;  /* 0x0007700001077983 */ /* 0x000ea40000300800 */
[----:B------:R-:W-:-:S04]  /*1b00*/  IMAD.WIDE R28, R24, 0x2, R14 ;  /* 0x00000002181c7825 */ /* 0x000fc800078e020e */
[----:B------:R-:W-:-:S04]  /*1b10*/  IMAD.WIDE R14, R17, 0x2, R2 ;  /* 0x00000002110e7825 */ /* 0x000fc800078e0202 */
[----:B------:R-:W-:-:S04]  /*1b20*/  IMAD.WIDE R16, R16, 0x2, R2 ;  /* 0x0000000210107825 */ /* 0x000fc800078e0202 */
[----:B------:R-:W-:-:S04]  /*1b30*/  IMAD.WIDE R18, R18, 0x2, R2 ;  /* 0x0000000212127825 */ /* 0x000fc800078e0202 */
[----:B------:R-:W-:-:S04]  /*1b40*/  IMAD.WIDE R20, R20, 0x2, R2 ;  /* 0x0000000214147825 */ /* 0x000fc800078e0202 */
[----:B------:R-:W-:-:S04]  /*1b50*/  IMAD.WIDE R22, R22, 0x2, R2 ;  /* 0x0000000216167825 */ /* 0x000fc800078e0202 */
[----:B------:R-:W-:-:S04]  /*1b60*/  IMAD.WIDE R24, R24, 0x2, R2 ;  /* 0x0000000218187825 */ /* 0x000fc800078e0202 */
[----:B------:R-:W-:-:S05]  /*1b70*/  IMAD.WIDE R2, R0, 0x2, R2 ;  /* 0x0000000200027825 */ /* 0x000fca00078e0202 */
[----:B------:R-:W-:Y:S04]  /*1b80*/  STL.64 [R1+0x758], R2 ;  /* 0x0007580201007387 */ /* 0x000fe80000100a00 */
[----:B------:R-:W-:Y:S04]  /*1b90*/  STL.64 [R1+0x38], R26 ;  /* 0x0000381a01007387 */ /* 0x000fe80000100a00 */
[----:B-----5:R-:W-:Y:S04]  /*1ba0*/  STL [R1+0x728], R4 ;  /* 0x0007280401007387 */ /* 0x020fe80000100800 */
[----:B------:R-:W-:Y:S04]  /*1bb0*/  STL [R1+0x720], R5 ;  /* 0x0007200501007387 */ /* 0x000fe80000100800 */
[----:B------:R-:W-:Y:S04]  /*1bc0*/  STL [R1+0x724], R14 ;  /* 0x0007240e01007387 */ /* 0x000fe80000100800 */
[----:B------:R-:W-:Y:S04]  /*1bd0*/  STL [R1+0x718], R15 ;  /* 0x0007180f01007387 */ /* 0x000fe80000100800 */
[----:B--2---:R-:W-:Y:S04]  /*1be0*/  STL [R1+0x71c], R6 ;  /* 0x00071c0601007387 */ /* 0x004fe80000100800 */
[----:B------:R0:W-:Y:S04]  /*1bf0*/  STL [R1+0x710], R7 ;  /* 0x0007100701007387 */ /* 0x0001e80000100800 */
[----:B0-----:R-:W2:Y:S04]  /*1c00*/  LDL.LU.64 R6, [R1] ;  /* 0x0000000001067983 */ /* 0x001ea80000300a00 */
[----:B------:R-:W-:Y:S04]  /*1c10*/  STL [R1+0x714], R16 ;  /* 0x0007141001007387 */ /* 0x000fe80000100800 */
[----:B------:R0:W-:Y:S04]  /*1c20*/  STL [R1+0x708], R17 ;  /* 0x0007081101007387 */ /* 0x0001e80000100800 */
[----:B0-----:R-:W5:Y:S04]  /*1c30*/  LDL.LU.64 R16, [R1+0x10] ;  /* 0x0000100001107983 */ /* 0x001f680000300a00 */
[----:B----4-:R-:W-:Y:S04]  /*1c40*/  STL [R1+0x70c], R8 ;  /* 0x00070c0801007387 */ /* 0x010fe80000100800 */
[----:B------:R-:W4:Y:S04]  /*1c50*/  LDL.LU.64 R14, [R1+0x20] ;  /* 0x00002000010e7983 */ /* 0x000f280000300a00 */
[----:B------:R-:W-:Y:S04]  /*1c60*/  STL [R1+0x700], R9 ;  /* 0x0007000901007387 */ /* 0x000fe80000100800 */
[----:B------:R-:W-:Y:S04]  /*1c70*/  STL [R1+0x704], R18 ;  /* 0x0007041201007387 */ /* 0x000fe80000100800 */
[----:B------:R-:W-:Y:S04]  /*1c80*/  STL [R1+0x6f8], R19 ;  /* 0x0006f81301007387 */ /* 0x000fe80000100800 */
[----:B------:R-:W4:Y:S04]  /*1c90*/  LDL.LU.64 R26, [R1+0x8] ;  /* 0x00000800011a7983 */ /* 0x000f280000300a00 */
[----:B---3--:R-:W-:Y:S04]  /*1ca0*/  STL [R1+0x6fc], R10 ;  /* 0x0006fc0a01007387 */ /* 0x008fe80000100800 */
[----:B------:R-:W-:Y:S04]  /*1cb0*/  STL [R1+0x6f0], R11 ;  /* 0x0006f00b01007387 */ /* 0x000fe80000100800 */
[----:B------:R-:W3:Y:S04]  /*1cc0*/  LDL.LU.64 R4, [R1+0x48] ;  /* 0x0000480001047983 */ /* 0x000ee80000300a00 */
[----:B------:R-:W-:Y:S04]  /*1cd0*/  STL [R1+0x6f4], R20 ;  /* 0x0006f41401007387 */ /* 0x000fe80000100800 */
[----:B------:R-:W-:Y:S04]  /*1ce0*/  STL [R1+0x6e8], R21 ;  /* 0x0006e81501007387 */ /* 0x000fe80000100800 */
[----:B------:R-:W-:Y:S04]  /*1cf0*/  STL [R1+0x6ec], R12 ;  /* 0x0006ec0c01007387 */ /* 0x000fe80000100800 */
[----:B------:R-:W-:Y:S04]  /*1d00*/  STL [R1+0x6e0], R13 ;  /* 0x0006e00d01007387 */ /* 0x000fe80000100800 */
[----:B------:R-:W-:Y:S04]  /*1d10*/  STL [R1+0x6e4], R22 ;  /* 0x0006e41601007387 */ /* 0x000fe80000100800 */
[----:B------:R-:W3:Y:S04]  /*1d20*/  LDL.LU.64 R2, [R1+0x58] ;  /* 0x0000580001027983 */ /* 0x000ee80000300a00 */
[----:B------:R-:W-:Y:S04]  /*1d30*/  STL [R1+0x6d0], R23 ;  /* 0x0006d01701007387 */ /* 0x000fe80000100800 */
[----:B------:R-:W-:Y:S04]  /*1d40*/  STL [R1+0x6d8], R28 ;  /* 0x0006d81c01007387 */ /* 0x000fe80000100800 */
[----:B------:R0:W-:Y:S04]  /*1d50*/  STL [R1+0x6d4], R29 ;  /* 0x0006d41d01007387 */ /* 0x0001e80000100800 */
[----:B0-----:R-:W3:Y:S04]  /*1d60*/  LDL.LU.64 R28, [R1+0x30] ;  /* 0x00003000011c7983 */ /* 0x001ee80000300a00 */
[----:B------:R-:W-:Y:S04]  /*1d70*/  STL [R1+0x6dc], R24 ;  /* 0x0006dc1801007387 */ /* 0x000fe80000100800 */
[----:B------:R-:W3:Y:S04]  /*1d80*/  LDL.LU.64 R22, [R1+0x70] ;  /* 0x0000700001167983 */ /* 0x000ee80000300a00 */
[----:B------:R0:W-:Y:S04]  /*1d90*/  STL [R1+0x62c], R25 ;  /* 0x00062c1901007387 */ /* 0x0001e80000100800 */
[----:B0-----:R-:W3:Y:S04]  /*1da0*/  LDL.LU.64 R24, [R1+0x68] ;  /* 0x0000680001187983 */ /* 0x001ee80000300a00 */
[----:B------:R-:W3:Y:S01]  /*1db0*/  LDL.LU.64 R12, [R1+0x50] ;  /* 0x00005000010c7983 */ /* 0x000ee20000300a00 */
[----:B-----5:R-:W-:-:S03]  /*1dc0*/  IMAD.MOV.U32 R0, RZ, RZ, R17 ;  /* 0x000000ffff007224 */ /* 0x020fc600078e0011 */
[----:B------:R-:W-:Y:S04]  /*1dd0*/  STL [R1+0x634], R16 ;  /* 0x0006341001007387 */ /* 0x000fe80000100800 */
[----:B------:R-:W5:Y:S04]  /*1de0*/  LDL.LU.64 R20, [R1+0x78] ;  /* 0x0000780001147983 */ /* 0x000f680000300a00 */
[----:B------:R-:W5:Y:S04]  /*1df0*/  LDL.LU.64 R10, [R1+0x40] ;  /* 0x00004000010a7983 */ /* 0x000f680000300a00 */
[----:B------:R0:W-:Y:S04]  /*1e00*/  STL [R1+0x630], R0 ;  /* 0x0006300001007387 */ /* 0x0001e80000100800 */
[----:B--2---:R-:W-:Y:S04]  /*1e10*/  STL [R1+0x63c], R6 ;  /* 0x00063c0601007387 */ /* 0x004fe80000100800 */
[----:B------:R-:W2:Y:S01]  /*1e20*/  LDL.LU.64 R18, [R1+0x88] ;  /* 0x0000880001127983 */ /* 0x000ea20000300a00 */
[----:B0-----:R-:W-:-:S03]  /*1e30*/  IMAD.MOV.U32 R0, RZ, RZ, R7 ;  /* 0x000000ffff007224 */ /* 0x001fc600078e0007 */
[----:B------:R-:W2:Y:S04]  /*1e40*/  LDL.LU.64 R8, [R1+0x60] ;  /* 0x0000600001087983 */ /* 0x000ea80000300a00 */
[----:B------:R0:W-:Y:S04]  /*1e50*/  STL [R1+0x638], R0 ;  /* 0x0006380001007387 */ /* 0x0001e80000100800 */
[----:B----4-:R1:W-:Y:S04]  /*1e60*/  STL [R1+0x644], R14 ;  /* 0x0006440e01007387 */ /* 0x0103e80000100800 */
[----:B------:R-:W4:Y:S01]  /*1e70*/  LDL.LU.64 R16, [R1+0x90] ;  /* 0x0000900001107983 */ /* 0x000f220000300a00 */
[----:B0-----:R-:W-:-:S03]  /*1e80*/  IMAD.MOV.U32 R0, RZ, RZ, R15 ;  /* 0x000000ffff007224 */ /* 0x001fc600078e000f */
[----:B------:R-:W2:Y:S04]  /*1e90*/  LDL.LU.64 R6, [R1+0x38] ;  /* 0x0000380001067983 */ /* 0x000ea80000300a00 */
[----:B------:R0:W-:Y:S04]  /*1ea0*/  STL [R1+0x640], R0 ;  /* 0x0006400001007387 */ /* 0x0001e80000100800 */
[----:B------:R0:W-:Y:S04]  /*1eb0*/  STL [R1+0x64c], R26 ;  /* 0x00064c1a01007387 */ /* 0x0001e80000100800 */
[----:B-1----:R-:W2:Y:S01]  /*1ec0*/  LDL.LU.64 R14, [R1+0x98] ;  /* 0x00009800010e7983 */ /* 0x002ea20000300a00 */
[----:B0-----:R-:W-:-:S03]  /*1ed0*/  IMAD.MOV.U32 R0, RZ, RZ, R27 ;  /* 0x000000ffff007224 */ /* 0x001fc600078e001b */
[----:B------:R-:W2:Y:S04]  /*1ee0*/  LDL.LU.64 R26, [R1+0x768] ;  /* 0x00076800011a7983 */ /* 0x000ea80000300a00 */
[----:B------:R0:W-:Y:S04]  /*1ef0*/  STL [R1+0x648], R0 ;  /* 0x0006480001007387 */ /* 0x0001e80000100800 */
[----:B0-----:R-:W4:Y:S04]  /*1f00*/  LDL.LU R0, [R1+0x760] ;  /* 0x0007600001007983 */ /* 0x001f280000300800 */
[----:B---3--:R0:W-:Y:S02]  /*1f10*/  STL [R1+0x654], R4 ;  /* 0x0006540401007387 */ /* 0x0081e40000100800 */
[----:B0-----:R-:W-:-:S02]  /*1f20*/  IMAD.MOV.U32 R4, RZ, RZ, R5 ;  /* 0x000000ffff047224 */ /* 0x001fc400078e0005 */
[----:B--2---:R-:W-:Y:S04]  /*1f30*/  STL [R1+0x65c], R26 ;  /* 0x00065c1a01007387 */ /* 0x004fe80000100800 */
[----:B------:R-:W-:Y:S04]  /*1f40*/  STL [R1+0x650], R4 ;  /* 0x0006500401007387 */ /* 0x000fe80000100800 */
[----:B------:R0:W-:Y:S04]  /*1f50*/  STL [R1+0x658], R27 ;  /* 0x0006581b01007387 */ /* 0x0001e80000100800 */
[----:B0-----:R-:W2:Y:S04]  /*1f60*/  LDL.LU.64 R26, [R1+0x18] ;  /* 0x00001800011a7983 */ /* 0x001ea80000300a00 */
[----:B------:R-:W3:Y:S01]  /*1f70*/  LDL R5, [R1+0x74c] ;  /* 0x00074c0001057983 */ /* 0x000ee20000100800 */
[----:B------:R-:W-:-:S03]  /*1f80*/  IMAD.MOV.U32 R4, RZ, RZ, R3 ;  /* 0x000000ffff047224 */ /* 0x000fc600078e0003 */
[----:B------:R0:W-:Y:S04]  /*1f90*/  STL [R1+0x664], R2 ;  /* 0x0006640201007387 */ /* 0x0001e80000100800 */
[----:B0-----:R-:W3:Y:S01]  /*1fa0*/  LDL.LU.64 R2, [R1+0x758] ;  /* 0x0007580001027983 */ /* 0x001ee20000300a00 */
[----:B------:R-:W-:-:S03]  /*1fb0*/  ISETP.NE.AND P0, PT, RZ, c[0x0][0x178], PT ;  /* 0x00005e00ff007a0c */ /* 0x000fc60003f05270 */
[----:B--2---:R-:W-:Y:S04]  /*1fc0*/  STL [R1+0x66c], R26 ;  /* 0x00066c1a01007387 */ /* 0x004fe80000100800 */
[----:B------:R0:W-:Y:S04]  /*1fd0*/  STL [R1+0x660], R4 ;  /* 0x0006600401007387 */ /* 0x0001e80000100800 */
[----:B------:R-:W-:Y:S01]  /*1fe0*/  STL [R1+0x674], R24 ;  /* 0x0006741801007387 */ /* 0x000fe20000100800 */
[----:B0-----:R-:W-:-:S05]  /*1ff0*/  IMAD.MOV.U32 R4, RZ, RZ, R27 ;  /* 0x000000ffff047224 */ /* 0x001fca00078e001b */
        /* <DEDUP_REMOVED lines=10> */
[----:B-----5:R-:W-:Y:S01]  /*20a0*/  STL [R1+0x694], R20 ;  /* 0x0006941401007387 */ /* 0x020fe20000100800 */
        /* <DEDUP_REMOVED lines=11> */
[----:B----4-:R-:W-:Y:S01]  /*2160*/  STL [R1+0x6b4], R16 ;  /* 0x0006b41001007387 */ /* 0x010fe20000100800 */
[----:B0-----:R-:W-:-:S05]  /*2170*/  IMAD.MOV.U32 R4, RZ, RZ, R9 ;  /* 0x000000ffff047224 */ /* 0x001fca00078e0009 */
[----:B------:R0:W-:Y:S01]  /*2180*/  STL [R1+0x6a8], R4 ;  /* 0x0006a80401007387 */ /* 0x0001e20000100800 */
[----:B---3--:R-:W-:-:S03]  /*2190*/  ISETP.GE.AND P1, PT, R5, RZ, PT ;  /* 0x000000ff0500720c */ /* 0x008fc60003f26270 */
[----:B------:R-:W-:Y:S01]  /*21a0*/  STL [R1+0x6bc], R6 ;  /* 0x0006bc0601007387 */ /* 0x000fe20000100800 */
[----:B0-----:R-:W-:-:S05]  /*21b0*/  IMAD.MOV.U32 R4, RZ, RZ, R17 ;  /* 0x000000ffff047224 */ /* 0x001fca00078e0011 */
[----:B------:R0:W-:Y:S04]  /*21c0*/  STL [R1+0x6b0], R4 ;  /* 0x0006b00401007387 */ /* 0x0001e80000100800 */
[----:B------:R-:W-:Y:S01]  /*21d0*/  STL [R1+0x6c4], R14 ;  /* 0x0006c40e01007387 */ /* 0x000fe20000100800 */
[----:B0-----:R-:W-:-:S05]  /*21e0*/  IMAD.MOV.U32 R4, RZ, RZ, R7 ;  /* 0x000000ffff047224 */ /* 0x001fca00078e0007 */
[----:B------:R0:W-:Y:S01]  /*21f0*/  STL [R1+0x6b8], R4 ;  /* 0x0006b80401007387 */ /* 0x0001e20000100800 */
[----:B------:R-:W-:Y:S01]  /*2200*/  @!P1 IMAD.MOV R0, RZ, RZ, -R0 ;  /* 0x000000ffff009224 */ /* 0x000fe200078e0a00 */
[----:B------:R-:W-:Y:S01]  /*2210*/  @!P0 LOP3.LUT R0, RZ, c[0x0][0x178], RZ, 0x33, !PT ;  /* 0x00005e00ff008a12 */ /* 0x000fe200078e33ff */
[----:B0-----:R-:W-:-:S05]  /*2220*/  IMAD.MOV.U32 R4, RZ, RZ, R15 ;  /* 0x000000ffff047224 */ /* 0x001fca00078e000f */
[----:B------:R-:W-:Y:S04]  /*2230*/  STL [R1+0x6c0], R4 ;  /* 0x0006c00401007387 */ /* 0x000fe80000100800 */
[----:B------:R-:W-:Y:S04]  /*2240*/  STL [R1+0x6cc], R2 ;  /* 0x0006cc0201007387 */ /* 0x000fe80000100800 */
[----:B------:R0:W-:Y:S02]  /*2250*/  STL [R1+0x6c8], R3 ;  /* 0x0006c80301007387 */ /* 0x0001e40000100800 */
[----:B0-----:R-:W-:-:S02]  /*2260*/  IMAD.MOV.U32 R3, RZ, RZ, c[0x0][0x188] ;  /* 0x00006200ff037624 */ /* 0x001fc400078e00ff */
[----:B------:R-:W-:Y:S02]  /*2270*/  IMAD R2, R0, c[0x0][0x184], RZ ;  /* 0x0000610000027a24 */ /* 0x000fe400078e02ff */
[----:B------:R-:W-:-:S03]  /*2280*/  IMAD.SHL.U32 R29, R3, 0x80, RZ ;  /* 0x00000080031d7824 */ /* 0x000fc600078e00ff */
[----:B------:R-:W-:Y:S02]  /*2290*/  LEA R28, P0, R2, c[0x0][0x160], 0x1 ;  /* 0x00005800021c7a11 */ /* 0x000fe400078008ff */
[----:B------:R-:W-:Y:S01]  /*22a0*/  SHF.R.S32.HI R0, RZ, 0x1f, R29 ;  /* 0x0000001fff007819 */ /* 0x000fe2000001141d */
[----:B------:R-:W-:Y:S03]  /*22b0*/  STL [R1+0x230], RZ ;  /* 0x000230ff01007387 */ /* 0x000fe60000100800 */
[----:B------:R-:W-:Y:S01]  /*22c0*/  SHF.L.U64.HI R0, R29, 0x1, R0 ;  /* 0x000000011d007819 */ /* 0x000fe20000010200 */
[----:B------:R0:W-:Y:S04]  /*22d0*/  STL [R1+0x88], R28 ;  /* 0x0000881c01007387 */ /* 0x0001e80000100800 */
[----:B------:R-:W2:Y:S01]  /*22e0*/  LDL R29, [R1+0x88] ;  /* 0x00008800011d7983 */ /* 0x000ea20000100800 */
[----:B------:R-:W-:-:S02]  /*22f0*/  IMAD R8, R3, 0xfe, RZ ;  /* 0x000000fe03087824 */ /* 0x000fc400078e02ff */
[C---:B------:R-:W-:Y:S01]  /*2300*/  IMAD R10, R3.reuse, 0xfa, RZ ;  /* 0x000000fa030a7824 */ /* 0x040fe200078e02ff */
[----:B0-----:R-:W-:Y:S01]  /*2310*/  LEA.HI.X.SX32 R28, R2, c[0x0][0x164], 0x1, P0 ;  /* 0x00005900021c7a11 */ /* 0x001fe200000f0eff */
[C---:B------:R-:W-:Y:S02]  /*2320*/  IMAD R12, R3.reuse, 0xf6, RZ ;  /* 0x000000f6030c7824 */ /* 0x040fe400078e02ff */
[C---:B------:R-:W-:Y:S02]  /*2330*/  IMAD R14, R3.reuse, 0xf2, RZ ;  /* 0x000000f2030e7824 */ /* 0x040fe400078e02ff */
[C---:B------:R-:W-:Y:S02]  /*2340*/  IMAD R16, R3.reuse, 0xee, RZ ;  /* 0x000000ee03107824 */ /* 0x040fe400078e02ff */
[C---:B------:R-:W-:Y:S02]  /*2350*/  IMAD R18, R3.reuse, 0xea, RZ ;  /* 0x000000ea03127824 */ /* 0x040fe400078e02ff */
[----:B------:R-:W-:-:S02]  /*2360*/  IMAD R20, R3, 0xe6, RZ ;  /* 0x000000e603147824 */ /* 0x000fc400078e02ff */
[C---:B------:R-:W-:Y:S02]  /*2370*/  IMAD R23, R3.reuse, 0x7f, RZ ;  /* 0x0000007f03177824 */ /* 0x040fe400078e02ff */
        /* <DEDUP_REMOVED lines=8> */
[----:B------:R-:W-:Y:S01]  /*2400*/  IMAD R13, R3, 0x66, RZ ;  /* 0x00000066030d7824 */ /* 0x000fe200078e02ff */
[-C--:B--2---:R-:W-:Y:S02]  /*2410*/  IADD3 R2, P2, R8, R29.reuse, RZ ;  /* 0x0000001d08027210 */ /* 0x084fe40007f5e0ff */
[----:B------:R-:W-:-:S03]  /*2420*/  IADD3 R8, P4, R10, R29, RZ ;  /* 0x0000001d0a087210 */ /* 0x000fc60007f9e0ff */
[----:B------:R0:W-:Y:S01]  /*2430*/  STL [R1+0x238], R2 ;  /* 0x0002380201007387 */ /* 0x0001e20000100800 */
[----:B------:R-:W-:-:S03]  /*2440*/  IADD3 R10, P6, R14, R29, RZ ;  /* 0x0000001d0e0a7210 */ /* 0x000fc60007fde0ff */
[----:B------:R-:W-:Y:S01]  /*2450*/  STL [R1+0x84], R28 ;  /* 0x0000841c01007387 */ /* 0x000fe20000100800 */
[----:B0-----:R-:W-:-:S03]  /*2460*/  IADD3 R2, P5, R12, R29, RZ ;  /* 0x0000001d0c027210 */ /* 0x001fc60007fbe0ff */
[----:B------:R0:W-:Y:S04]  /*2470*/  STL [R1+0x248], R8 ;  /* 0x0002480801007387 */ /* 0x0001e80000100800 */
[----:B------:R1:W-:Y:S04]  /*2480*/  STL [R1+0x258], R2 ;  /* 0x0002580201007387 */ /* 0x0003e80000100800 */
[----:B------:R2:W-:Y:S01]  /*2490*/  STL [R1+0x268], R10 ;  /* 0x0002680a01007387 */ /* 0x0005e20000100800 */
[-C--:B0-----:R-:W-:Y:S02]  /*24a0*/  IADD3 R8, P0, R16, R29.reuse, RZ ;  /* 0x0000001d10087210 */ /* 0x081fe40007f1e0ff */
[----:B-1----:R-:W-:-:S03]  /*24b0*/  IADD3 R2, P3, R18, R29, RZ ;  /* 0x0000001d12027210 */ /* 0x002fc60007f7e0ff */
[----:B------:R0:W-:Y:S01]  /*24c0*/  STL [R1+0x278], R8 ;  /* 0x0002780801007387 */ /* 0x0001e20000100800 */
[----:B--2---:R-:W-:-:S03]  /*24d0*/  IADD3 R10, P1, R20, R29, RZ ;  /* 0x0000001d140a7210 */ /* 0x004fc60007f3e0ff */
[----:B------:R1:W-:Y:S04]  /*24e0*/  STL [R1+0x288], R2 ;  /* 0x0002880201007387 */ /* 0x0003e80000100800 */
[----:B------:R2:W-:Y:S01]  /*24f0*/  STL [R1+0x298], R10 ;  /* 0x0002980a01007387 */ /* 0x0005e20000100800 */
[-C--:B0-----:R-:W-:Y:S02]  /*2500*/  LEA.HI.X.SX32 R8, R23, R28.reuse, 0x1, P2 ;  /* 0x0000001c17087211 */ /* 0x081fe400010f0eff */
[----:B------:R-:W-:Y:S01]  /*2510*/  IADD3 R12, P2, R24, R29, RZ ;  /* 0x0000001d180c7210 */ /* 0x000fe20007f5e0ff */
[----:B-1----:R-:W-:Y:S02]  /*2520*/  IMAD R2, R3, 0xde, RZ ;  /* 0x000000de03027824 */ /* 0x002fe400078e02ff */
[----:B------:R0:W-:Y:S01]  /*2530*/  STL [R1+0x234], R8 ;  /* 0x0002340801007387 */ /* 0x0001e20000100800 */
[----:B--2---:R-:W-:-:S03]  /*2540*/  LEA.HI.X.SX32 R10, R27, R28, 0x1, P4 ;  /* 0x0000001c1b0a7211 */ /* 0x004fc600020f0eff */
[----:B------:R1:W-:Y:S04]  /*2550*/  STL [R1+0x2a8], R12 ;  /* 0x0002a80c01007387 */ /* 0x0003e80000100800 */
[----:B------:R2:W-:Y:S01]  /*2560*/  STL [R1+0x244], R10 ;  /* 0x0002440a01007387 */ /* 0x0005e20000100800 */
[C---:B0-----:R-:W-:Y:S01]  /*2570*/  IMAD R8, R3.reuse, 0x7b, RZ ;  /* 0x0000007b03087824 */ /* 0x041fe200078e02ff */
[----:B-1----:R-:W-:Y:S01]  /*2580*/  IADD3 R12, P4, R2, R29, RZ ;  /* 0x0000001d020c7210 */ /* 0x002fe20007f9e0ff */
[C---:B------:R-:W-:Y:S02]  /*2590*/  IMAD R2, R3.reuse, 0x79, RZ ;  /* 0x0000007903027824 */ /* 0x040fe400078e02ff */
[C---:B--2---:R-:W-:Y:S02]  /*25a0*/  IMAD R10, R3.reuse, 0xda, RZ ;  /* 0x000000da030a7824 */ /* 0x044fe400078e02ff */
[----:B------:R0:W-:Y:S01]  /*25b0*/  STL [R1+0x2b8], R12 ;  /* 0x0002b80c01007387 */ /* 0x0001e20000100800 */
[----:B------:R-:W-:Y:S01]  /*25c0*/  LEA.HI.X.SX32 R14, R8, R28, 0x1, P5 ;  /* 0x0000001c080e7211 */ /* 0x000fe200028f0eff */
[----:B------:R-:W-:-:S04]  /*25d0*/  IMAD R8, R3, 0xd6, RZ ;  /* 0x000000d603087824 */ /* 0x000fc800078e02ff */
[----:B------:R1:W-:Y:S01]  /*25e0*/  STL [R1+0x254], R14 ;  /* 0x0002540e01007387 */ /* 0x0003e20000100800 */
[----:B0-----:R-:W-:Y:S02]  /*25f0*/  IADD3 R12, P5, R10, R29, RZ ;  /* 0x0000001d0a0c7210 */ /* 0x001fe40007fbe0ff */
[-C--:B------:R-:W-:Y:S01]  /*2600*/  LEA.HI.X.SX32 R10, R2, R28.reuse, 0x1, P6 ;  /* 0x0000001c020a7211 */ /* 0x080fe200030f0eff */
[----:B------:R-:W-:Y:S02]  /*2610*/  IMAD R2, R3, 0x77, RZ ;  /* 0x0000007703027824 */ /* 0x000fe400078e02ff */
[----:B------:R0:W-:Y:S04]  /*2620*/  STL [R1+0x2c8], R12 ;  /* 0x0002c80c01007387 */ /* 0x0001e80000100800 */
[----:B------:R2:W-:Y:S01]  /*2630*/  STL [R1+0x264], R10 ;  /* 0x0002640a01007387 */ /* 0x0005e20000100800 */
[----:B-1----:R-:W-:-:S02]  /*2640*/  LEA.HI.X.SX32 R14, R2, R28, 0x1, P0 ;  /* 0x0000001c020e7211 */ /* 0x002fc400000f0eff */
[----:B0-----:R-:W-:Y:S01]  /*2650*/  IADD3 R12, P6, R8, R29, RZ ;  /* 0x0000001d080c7210 */ /* 0x001fe20007fde0ff */
[C---:B------:R-:W-:Y:S02]  /*2660*/  IMAD R8, R3.reuse, 0x75, RZ ;  /* 0x0000007503087824 */ /* 0x040fe400078e02ff */
[C---:B--2---:R-:W-:Y:S02]  /*2670*/  IMAD R10, R3.reuse, 0xd2, RZ ;  /* 0x000000d2030a7824 */ /* 0x044fe400078e02ff */
[----:B------:R0:W-:Y:S01]  /*2680*/  STL [R1+0x2d8], R12 ;  /* 0x0002d80c01007387 */ /* 0x0001e20000100800 */
[----:B------:R-:W-:-:S03]  /*2690*/  IMAD R2, R3, 0xce, RZ ;  /* 0x000000ce03027824 */ /* 0x000fc600078e02ff */
        /* <DEDUP_REMOVED lines=139> */
[-C--:B0-----:R-:W-:Y:S01]  /*2f50*/  IADD3 R12, P1, R8, R29.reuse, RZ ;  /* 0x0000001d080c7210 */ /* 0x081fe20007f3e0ff */
[C---:B------:R-:W-:Y:S02]  /*2f60*/  IMAD R8, R3.reuse, 0x45, RZ ;  /* 0x0000004503087824 */ /* 0x040fe400078e02ff */
[C---:B--2---:R-:W-:Y:S02]  /*2f70*/  IMAD R10, R3.reuse, 0xe4, RZ ;  /* 0x000000e4030a7824 */ /* 0x044fe400078e02ff */
[----:B------:R0:W-:Y:S01]  /*2f80*/  STL [R1+0x280], R12 ;  /* 0x0002800c01007387 */ /* 0x0001e20000100800 */
[C---:B------:R-:W-:Y:S01]  /*2f90*/  IMAD R2, R3.reuse, 0xdc, RZ ;  /* 0x000000dc03027824 */ /* 0x040fe200078e02ff */
[----:B------:R-:W-:Y:S02]  /*2fa0*/  LEA.HI.X.SX32 R8, R8, R28, 0x1, P4 ;  /* 0x0000001c08087211 */ /* 0x000fe400020f0eff */
[----:B------:R1:W-:Y:S01]  /*2fb0*/  STL [R1+0x3f4], R14 ;  /* 0x0003f40e01007387 */ /* 0x0003e20000100800 */
[----:B0-----:R-:W-:Y:S01]  /*2fc0*/  IADD3 R12, P2, R10, R29, RZ ;  /* 0x0000001d0a0c7210 */ /* 0x001fe20007f5e0ff */
[----:B------:R-:W-:-:S04]  /*2fd0*/  IMAD R10, R3, 0x43, RZ ;  /* 0x00000043030a7824 */ /* 0x000fc800078e02ff */
[----:B------:R0:W-:Y:S01]  /*2fe0*/  STL [R1+0x2a0], R12 ;  /* 0x0002a00c01007387 */ /* 0x0001e20000100800 */
[----:B------:R-:W-:-:S03]  /*2ff0*/  LEA.HI.X.SX32 R10, R10, R28, 0x1, P5 ;  /* 0x0000001c0a0a7211 */ /* 0x000fc600028f0eff */
[----:B------:R2:W-:Y:S01]  /*3000*/  STL [R1+0x404], R8 ;  /* 0x0004040801007387 */ /* 0x0005e20000100800 */
[-C--:B-1----:R-:W-:Y:S02]  /*3010*/  IADD3 R14, P5, R4, R29.reuse, RZ ;  /* 0x0000001d040e7210 */ /* 0x082fe40007fbe0ff */
[----:B0-----:R-:W-:Y:S01]  /*3020*/  IADD3 R12, P4, R2, R29, RZ ;  /* 0x0000001d020c7210 */ /* 0x001fe20007f9e0ff */
[C---:B------:R-:W-:Y:S02]  /*3030*/  IMAD R2, R3.reuse, 0xd4, RZ ;  /* 0x000000d403027824 */ /* 0x040fe400078e02ff */
[----:B--2---:R-:W-:Y:S02]  /*3040*/  IMAD R8, R3, 0x41, RZ ;  /* 0x0000004103087824 */ /* 0x004fe400078e02ff */
[----:B------:R0:W-:Y:S01]  /*3050*/  STL [R1+0x2c0], R12 ;  /* 0x0002c00c01007387 */ /* 0x0001e20000100800 */
[----:B------:R-:W-:-:S03]  /*3060*/  LEA.HI.X.SX32 R4, R4, R28, 0x1, P0 ;  /* 0x0000001c04047211 */ /* 0x000fc600000f0eff */
[----:B------:R1:W-:Y:S01]  /*3070*/  STL [R1+0x414], R10 ;  /* 0x0004140a01007387 */ /* 0x0003e20000100800 */
[----:B0-----:R-:W-:Y:S01]  /*3080*/  LEA.HI.X.SX32 R12, R8, R28, 0x1, P6 ;  /* 0x0000001c080c7211 */ /* 0x001fe200030f0eff */
[C---:B------:R-:W-:Y:S01]  /*3090*/  IMAD R8, R3.reuse, 0x3f, RZ ;  /* 0x0000003f03087824 */ /* 0x040fe200078e02ff */
[-C--:B-1----:R-:W-:Y:S01]  /*30a0*/  IADD3 R10, P6, R2, R29.reuse, RZ ;  /* 0x0000001d020a7210 */ /* 0x082fe20007fde0ff */
[----:B------:R-:W-:Y:S01]  /*30b0*/  IMAD R2, R3, 0xcc, RZ ;  /* 0x000000cc03027824 */ /* 0x000fe200078e02ff */
[----:B------:R-:W-:Y:S04]  /*30c0*/  STL [R1+0x438], R14 ;  /* 0x0004380e01007387 */ /* 0x000fe80000100800 */
[----:B------:R0:W-:Y:S04]  /*30d0*/  STL [R1+0x424], R12 ;  /* 0x0004240c01007387 */ /* 0x0001e80000100800 */
[----:B------:R1:W-:Y:S04]  /*30e0*/  STL [R1+0x2e0], R10 ;  /* 0x0002e00a01007387 */ /* 0x0003e80000100800 */
[----:B------:R2:W-:Y:S01]  /*30f0*/  STL [R1+0x23c], R4 ;  /* 0x00023c0401007387 */ /* 0x0005e20000100800 */
[----:B0-----:R-:W-:-:S02]  /*3100*/  IADD3 R12, P0, R5, R29, RZ ;  /* 0x0000001d050c7210 */ /* 0x001fc40007f1e0ff */
[----:B-1----:R-:W-:-:S03]  /*3110*/  LEA.HI.X.SX32 R10, R8, R28, 0x1, P5 ;  /* 0x0000001c080a7211 */ /* 0x002fc600028f0eff */
[----:B------:R-:W-:Y:S01]  /*3120*/  STL [R1+0x448], R12 ;  /* 0x0004480c01007387 */ /* 0x000fe20000100800 */
[----:B--2---:R-:W-:-:S03]  /*3130*/  IADD3 R4, P5, R2, R29, RZ ;  /* 0x0000001d02047210 */ /* 0x004fc60007fbe0ff */
[----:B------:R-:W-:Y:S01]  /*3140*/  STL [R1+0x434], R10 ;  /* 0x0004340a01007387 */ /* 0x000fe20000100800 */
[----:B------:R-:W-:-:S03]  /*3150*/  IMAD R8, R3, 0x3d, RZ ;  /* 0x0000003d03087824 */ /* 0x000fc600078e02ff */
[----:B------:R0:W-:Y:S01]  /*3160*/  STL [R1+0x300], R4 ;  /* 0x0003000401007387 */ /* 0x0001e20000100800 */
[----:B------:R-:W-:Y:S01]  /*3170*/  IMAD R2, R3, 0xc4, RZ ;  /* 0x000000c403027824 */ /* 0x000fe200078e02ff */
[-C--:B0-----:R-:W-:Y:S02]  /*3180*/  LEA.HI.X.SX32 R4, R5, R28.reuse, 0x1, P3 ;  /* 0x0000001c05047211 */ /* 0x081fe400018f0eff */
[----:B------:R-:W-:Y:S02]  /*3190*/  IADD3 R10, P3, R6, R29, RZ ;  /* 0x0000001d060a7210 */ /* 0x000fe40007f7e0ff */
[----:B------:R-:W-:Y:S01]  /*31a0*/  LEA.HI.X.SX32 R5, R8, R28, 0x1, P0 ;  /* 0x0000001c08057211 */ /* 0x000fe200000f0eff */
[----:B------:R0:W-:Y:S01]  /*31b0*/  STL [R1+0x25c], R4 ;  /* 0x00025c0401007387 */ /* 0x0001e20000100800 */
[----:B------:R-:W-:-:S03]  /*31c0*/  IMAD R8, R3, 0x3b, RZ ;  /* 0x0000003b03087824 */ /* 0x000fc600078e02ff */
[----:B------:R-:W-:Y:S01]  /*31d0*/  STL [R1+0x458], R10 ;  /* 0x0004580a01007387 */ /* 0x000fe20000100800 */
[----:B0-----:R-:W-:-:S03]  /*31e0*/  IADD3 R4, P0, R2, R29, RZ ;  /* 0x0000001d02047210 */ /* 0x001fc60007f1e0ff */
[----:B------:R-:W-:Y:S01]  /*31f0*/  STL [R1+0x444], R5 ;  /* 0x0004440501007387 */ /* 0x000fe20000100800 */
[----:B------:R-:W-:-:S03]  /*3200*/  IMAD R2, R3, 0xbc, RZ ;  /* 0x000000bc03027824 */ /* 0x000fc600078e02ff */
[----:B------:R0:W-:Y:S02]  /*3210*/  STL [R1+0x320], R4 ;  /* 0x0003200401007387 */ /* 0x0001e40000100800 */
        /* <DEDUP_REMOVED lines=95> */
[C---:B------:R-:W-:Y:S02]  /*3810*/  IMAD R2, R3.reuse, 0xe8, RZ ;  /* 0x000000e803027824 */ /* 0x040fe400078e02ff */
[----:B------:R-:W-:Y:S01]  /*3820*/  IMAD R26, R3, 0x4a, RZ ;  /* 0x0000004a031a7824 */ /* 0x000fe200078e02ff */
[-C--:B0-----:R-:W-:Y:S02]  /*3830*/  LEA.HI.X.SX32 R4, R22, R28.reuse, 0x1, P4 ;  /* 0x0000001c16047211 */ /* 0x081fe400020f0eff */
[----:B------:R-:W-:Y:S02]  /*3840*/  IADD3 R6, P4, R25, R29, RZ ;  /* 0x0000001d19067210 */ /* 0x000fe40007f9e0ff */
[----:B------:R-:W-:Y:S01]  /*3850*/  LEA.HI.X.SX32 R5, R8, R28, 0x1, P2 ;  /* 0x0000001c08057211 */ /* 0x000fe200010f0eff */
[----:B------:R0:W-:Y:S01]  /*3860*/  STL [R1+0x39c], R4 ;  /* 0x00039c0401007387 */ /* 0x0001e20000100800 */
[----:B------:R-:W-:-:S03]  /*3870*/  IMAD R10, R3, 0x27, RZ ;  /* 0x00000027030a7824 */ /* 0x000fc600078e02ff */
[----:B------:R1:W-:Y:S01]  /*3880*/  STL [R1+0x4f8], R6 ;  /* 0x0004f80601007387 */ /* 0x0003e20000100800 */
[----:B0-----:R-:W-:-:S03]  /*3890*/  IADD3 R4, P2, R2, R29, RZ ;  /* 0x0000001d02047210 */ /* 0x001fc60007f5e0ff */
[----:B------:R-:W-:Y:S01]  /*38a0*/  STL [R1+0x4e4], R5 ;  /* 0x0004e40501007387 */ /* 0x000fe20000100800 */
[-C--:B------:R-:W-:Y:S01]  /*38b0*/  LEA.HI.X.SX32 R2, R25, R28.reuse, 0x1, P6 ;  /* 0x0000001c19027211 */ /* 0x080fe200030f0eff */
[----:B------:R-:W-:Y:S02]  /*38c0*/  IMAD R8, R3, 0xd8, RZ ;  /* 0x000000d803087824 */ /* 0x000fe400078e02ff */
[----:B------:R0:W-:Y:S01]  /*38d0*/  STL [R1+0x290], R4 ;  /* 0x0002900401007387 */ /* 0x0001e20000100800 */
[----:B-1----:R-:W-:-:S03]  /*38e0*/  LEA.HI.X.SX32 R6, R10, R28, 0x1, P4 ;  /* 0x0000001c0a067211 */ /* 0x002fc600020f0eff */
[----:B------:R1:W-:Y:S01]  /*38f0*/  STL [R1+0x3bc], R2 ;  /* 0x0003bc0201007387 */ /* 0x0003e20000100800 */
[-C--:B0-----:R-:W-:Y:S02]  /*3900*/  IADD3 R4, P6, R26, R29.reuse, RZ ;  /* 0x0000001d1a047210 */ /* 0x081fe40007fde0ff */
[----:B------:R-:W-:-:S03]  /*3910*/  IADD3 R5, P4, R8, R29, RZ ;  /* 0x0000001d08057210 */ /* 0x000fc60007f9e0ff */
[----:B------:R0:W-:Y:S01]  /*3920*/  STL [R1+0x508], R4 ;  /* 0x0005080401007387 */ /* 0x0001e20000100800 */
[----:B-1----:R-:W-:-:S03]  /*3930*/  IMAD R2, R3, 0x46, RZ ;  /* 0x0000004603027824 */ /* 0x002fc600078e02ff */
[----:B------:R-:W-:Y:S01]  /*3940*/  STL [R1+0x4f4], R6 ;  /* 0x0004f40601007387 */ /* 0x000fe20000100800 */
[----:B0-----:R-:W-:-:S03]  /*3950*/  LEA.HI.X.SX32 R4, R26, R28, 0x1, P5 ;  /* 0x0000001c1a047211 */ /* 0x001fc600028f0eff */
[----:B------:R-:W-:Y:S01]  /*3960*/  STL [R1+0x2d0], R5 ;  /* 0x0002d00501007387 */ /* 0x000fe20000100800 */
[----:B------:R-:W-:-:S03]  /*3970*/  IMAD R12, R3, 0x25, RZ ;  /* 0x00000025030c7824 */ /* 0x000fc600078e02ff */
[----:B------:R0:W-:Y:S01]  /*3980*/  STL [R1+0x3dc], R4 ;  /* 0x0003dc0401007387 */ /* 0x0001e20000100800 */
[C---:B------:R-:W-:Y:S02]  /*3990*/  IMAD R8, R3.reuse, 0xc8, RZ ;  /* 0x000000c803087824 */ /* 0x040fe400078e02ff */
[----:B------:R-:W-:Y:S01]  /*39a0*/  IMAD R10, R3, 0x42, RZ ;  /* 0x00000042030a7824 */ /* 0x000fe200078e02ff */
[----:B0-----:R-:W-:Y:S02]  /*39b0*/  IADD3 R4, P5, R2, R29, RZ ;  /* 0x0000001d02047210 */ /* 0x001fe40007fbe0ff */
[----:B------:R-:W-:-:S03]  /*39c0*/  LEA.HI.X.SX32 R5, R12, R28, 0x1, P6 ;  /* 0x0000001c0c057211 */ /* 0x000fc600030f0eff */
[----:B------:R0:W-:Y:S04]  /*39d0*/  STL [R1+0x518], R4 ;  /* 0x0005180401007387 */ /* 0x0001e80000100800 */
[----:B------:R1:W-:Y:S01]  /*39e0*/  STL [R1+0x504], R5 ;  /* 0x0005040501007387 */ /* 0x0003e20000100800 */
[----:B0-----:R-:W-:Y:S01]  /*39f0*/  IADD3 R4, P6, R8, R29, RZ ;  /* 0x0000001d08047210 */ /* 0x001fe20007fde0ff */
[----:B------:R-:W-:Y:S01]  /*3a00*/  IMAD R8, R3, 0x23, RZ ;  /* 0x0000002303087824 */ /* 0x000fe200078e02ff */
[----:B-1----:R-:W-:-:S03]  /*3a10*/  LEA.HI.X.SX32 R5, R2, R28, 0x1, P0 ;  /* 0x0000001c02057211 */ /* 0x002fc600000f0eff */
[----:B------:R0:W-:Y:S01]  /*3a20*/  STL [R1+0x310], R4 ;  /* 0x0003100401007387 */ /* 0x0001e20000100800 */
[----:B------:R-:W-:-:S03]  /*3a30*/  IMAD R2, R3, 0xb8, RZ ;  /* 0x000000b803027824 */ /* 0x000fc600078e02ff */
[----:B------:R1:W-:Y:S01]  /*3a40*/  STL [R1+0x3fc], R5 ;  /* 0x0003fc0501007387 */ /* 0x0003e20000100800 */
[----:B0-----:R-:W-:Y:S02]  /*3a50*/  IADD3 R4, P0, R10, R29, RZ ;  /* 0x0000001d0a047210 */ /* 0x001fe40007f1e0ff */
[----:B-1----:R-:W-:-:S03]  /*3a60*/  LEA.HI.X.SX32 R5, R8, R28, 0x1, P5 ;  /* 0x0000001c08057211 */ /* 0x002fc600028f0eff */
[----:B------:R0:W-:Y:S01]  /*3a70*/  STL [R1+0x528], R4 ;  /* 0x0005280401007387 */ /* 0x0001e20000100800 */
[C---:B------:R-:W-:Y:S01]  /*3a80*/  IMAD R8, R3.reuse, 0x7c, RZ ;  /* 0x0000007c03087824 */ /* 0x040fe200078e02ff */
[-C--:B------:R-:W-:Y:S02]  /*3a90*/  LEA.HI.X.SX32 R6, R10, R28.reuse, 0x1, P3 ;  /* 0x0000001c0a067211 */ /* 0x080fe400018f0eff */
[----:B------:R1:W-:Y:S01]  /*3aa0*/  STL [R1+0x514], R5 ;  /* 0x0005140501007387 */ /* 0x0003e20000100800 */
[----:B0-----:R-:W-:Y:S01]  /*3ab0*/  IADD3 R4, P5, R2, R29, RZ ;  /* 0x0000001d02047210 */ /* 0x001fe20007fbe0ff */
[C---:B------:R-:W-:Y:S02]  /*3ac0*/  IMAD R2, R3.reuse, 0x21, RZ ;  /* 0x0000002103027824 */ /* 0x040fe400078e02ff */
[----:B------:R-:W-:Y:S02]  /*3ad0*/  IMAD R12, R3, 0x3e, RZ ;  /* 0x0000003e030c7824 */ /* 0x000fe400078e02ff */
[----:B------:R0:W-:Y:S01]  /*3ae0*/  STL [R1+0x350], R4 ;  /* 0x0003500401007387 */ /* 0x0001e20000100800 */
[----:B-1----:R-:W-:-:S03]  /*3af0*/  LEA.HI.X.SX32 R5, R2, R28, 0x1, P0 ;  /* 0x0000001c02057211 */ /* 0x002fc600000f0eff */
[----:B------:R-:W-:Y:S01]  /*3b00*/  STL [R1+0x41c], R6 ;  /* 0x00041c0601007387 */ /* 0x000fe20000100800 */
[----:B0-----:R-:W-:Y:S01]  /*3b10*/  IADD3 R4, P3, R8, R29, RZ ;  /* 0x0000001d08047210 */ /* 0x001fe20007f7e0ff */
[----:B------:R-:W-:-:S04]  /*3b20*/  IMAD R2, R3, 0xa8, RZ ;  /* 0x000000a803027824 */ /* 0x000fc800078e02ff */
[----:B------:R0:W-:Y:S04]  /*3b30*/  STL [R1+0x440], R4 ;  /* 0x0004400401007387 */ /* 0x0001e80000100800 */
        /* <DEDUP_REMOVED lines=118> */
[----:B------:R-:W-:Y:S01]  /*42a0*/  STL [R1+0x40c], R5 ;  /* 0x00040c0501007387 */ /* 0x000fe20000100800 */
[----:B0-----:R-:W-:Y:S01]  /*42b0*/  IADD3 R4, P4, R10, R29, RZ ;  /* 0x0000001d0a047210 */ /* 0x001fe20007f9e0ff */
[C---:B------:R-:W-:Y:S02]  /*42c0*/  IMAD R12, R3.reuse, 0x11, RZ ;  /* 0x00000011030c7824 */ /* 0x040fe400078e02ff */
[----:B------:R-:W-:Y:S02]  /*42d0*/  IMAD R10, R3, 0x3c, RZ ;  /* 0x0000003c030a7824 */ /* 0x000fe400078e02ff */
[----:B------:R0:W-:Y:S01]  /*42e0*/  STL [R1+0x2b0], R4 ;  /* 0x0002b00401007387 */ /* 0x0001e20000100800 */
[----:B------:R-:W-:-:S03]  /*42f0*/  LEA.HI.X.SX32 R6, R12, R28, 0x1, P0 ;  /* 0x0000001c0c067211 */ /* 0x000fc600000f0eff */
[----:B------:R1:W-:Y:S01]  /*4300*/  STL [R1+0x51c], R2 ;  /* 0x00051c0201007387 */ /* 0x0003e20000100800 */
[----:B0-----:R-:W-:-:S05]  /*4310*/  IADD3 R4, P3, R8, R29, RZ ;  /* 0x0000001d08047210 */ /* 0x001fca0007f7e0ff */
[----:B------:R0:W-:Y:S01]  /*4320*/  STL [R1+0x450], R4 ;  /* 0x0004500401007387 */ /* 0x0001e20000100800 */
[C---:B-1----:R-:W-:Y:S01]  /*4330*/  IMAD R2, R3.reuse, 0x1e, RZ ;  /* 0x0000001e03027824 */ /* 0x042fe200078e02ff */
[----:B------:R-:W-:Y:S02]  /*4340*/  LEA.HI.X.SX32 R5, R8, R28, 0x1, P6 ;  /* 0x0000001c08057211 */ /* 0x000fe400030f0eff */
        /* <DEDUP_REMOVED lines=29> */
[----:B------:R-:W-:-:S03]  /*4520*/  IMAD R8, R3, 0x58, RZ ;  /* 0x0000005803087824 */ /* 0x000fc600078e02ff */
[----:B------:R1:W-:Y:S01]  /*4530*/  STL [R1+0x48c], R5 ;  /* 0x00048c0501007387 */ /* 0x0003e20000100800 */
[----:B0-----:R-:W-:Y:S01]  /*4540*/  IADD3 R4, P0, R10, R29, RZ ;  /* 0x0000001d0a047210 */ /* 0x001fe20007f1e0ff */
[----:B------:R-:W-:Y:S01]  /*4550*/  IMAD R10, R3, 0xd, RZ ;  /* 0x0000000d030a7824 */ /* 0x000fe200078e02ff */
        /* <DEDUP_REMOVED lines=13> */
[----:B------:R-:W-:-:S03]  /*4630*/  LEA.HI.X.SX32 R2, R2, R28, 0x1, P6 ;  /* 0x0000001c02027211 */ /* 0x000fc600030f0eff */
[----:B------:R1:W-:Y:S01]  /*4640*/  STL [R1+0x36c], R5 ;  /* 0x00036c0501007387 */ /* 0x0003e20000100800 */
[----:B0-----:R-:W-:Y:S01]  /*4650*/  IADD3 R4, P1, R12, R29, RZ ;  /* 0x0000001d0c047210 */ /* 0x001fe20007f3e0ff */
[----:B------:R-:W-:-:S04]  /*4660*/  IMAD R8, R3, 0x24, RZ ;  /* 0x0000002403087824 */ /* 0x000fc800078e02ff */
[----:B------:R0:W-:Y:S01]  /*4670*/  STL [R1+0x5d8], R4 ;  /* 0x0005d80401007387 */ /* 0x0001e20000100800 */
[----:B-1----:R-:W-:-:S03]  /*4680*/  LEA.HI.X.SX32 R5, R12, R28, 0x1, P5 ;  /* 0x0000001c0c057211 */ /* 0x002fc600028f0eff */
[----:B------:R1:W-:Y:S01]  /*4690*/  STL [R1+0x4cc], R2 ;  /* 0x0004cc0201007387 */ /* 0x0003e20000100800 */
[-C--:B0-----:R-:W-:Y:S01]  /*46a0*/  IADD3 R4, P6, R10, R29.reuse, RZ ;  /* 0x0000001d0a047210 */ /* 0x081fe20007fde0ff */
[C---:B------:R-:W-:Y:S02]  /*46b0*/  IMAD R12, R3.reuse, 0x12, RZ ;  /* 0x00000012030c7824 */ /* 0x040fe400078e02ff */
[----:B-1----:R-:W-:Y:S02]  /*46c0*/  IMAD R2, R3, 0xb, RZ ;  /* 0x0000000b03027824 */ /* 0x002fe400078e02ff */
[----:B------:R0:W-:Y:S04]  /*46d0*/  STL [R1+0x510], R4 ;  /* 0x0005100401007387 */ /* 0x0001e80000100800 */
[----:B------:R1:W-:Y:S01]  /*46e0*/  STL [R1+0x57c], R5 ;  /* 0x00057c0501007387 */ /* 0x0003e20000100800 */
[----:B0-----:R-:W-:-:S02]  /*46f0*/  IADD3 R4, P5, R8, R29, RZ ;  /* 0x0000001d08047210 */ /* 0x001fc40007fbe0ff */
        /* <DEDUP_REMOVED lines=70> */
[----:B------:R-:W-:-:S03]  /*4b60*/  IADD3 R6, P6, R2, R29, RZ ;  /* 0x0000001d02067210 */ /* 0x000fc60007fde0ff */
[----:B------:R1:W-:Y:S01]  /*4b70*/  STL [R1+0x5dc], R5 ;  /* 0x0005dc0501007387 */ /* 0x0003e20000100800 */
[----:B0-----:R-:W-:-:S03]  /*4b80*/  LEA.HI.X.SX32 R4, R16, R28, 0x1, P5 ;  /* 0x0000001c10047211 */ /* 0x001fc600028f0eff */
[----:B------:R0:W-:Y:S01]  /*4b90*/  STL [R1+0x618], R6 ;  /* 0x0006180601007387 */ /* 0x0001e20000100800 */
[----:B-1----:R-:W-:-:S03]  /*4ba0*/  LEA R5, P5, R3, R29, 0x7 ;  /* 0x0000001d03057211 */ /* 0x002fc600078a38ff */
[----:B------:R1:W-:Y:S01]  /*4bb0*/  STL [R1+0x604], R4 ;  /* 0x0006040401007387 */ /* 0x0003e20000100800 */
[----:B0-----:R-:W-:-:S03]  /*4bc0*/  LEA.HI.X.SX32 R6, R14, R28, 0x1, P0 ;  /* 0x0000001c0e067211 */ /* 0x001fc600000f0eff */
[----:B------:R0:W-:Y:S01]  /*4bd0*/  STL [R1+0x430], R5 ;  /* 0x0004300501007387 */ /* 0x0001e20000100800 */
[----:B-1----:R-:W-:-:S03]  /*4be0*/  LEA R4, P0, R3, R29, 0x6 ;  /* 0x0000001d03047211 */ /* 0x002fc600078030ff */
[----:B------:R1:W-:Y:S04]  /*4bf0*/  STL [R1+0x32c], R6 ;  /* 0x00032c0601007387 */ /* 0x0003e80000100800 */
[----:B------:R2:W-:Y:S01]  /*4c00*/  STL [R1+0x530], R4 ;  /* 0x0005300401007387 */ /* 0x0005e20000100800 */
[----:B0-----:R-:W-:Y:S02]  /*4c10*/  LEA.HI.X.SX32 R5, R12, R28, 0x1, P1 ;  /* 0x0000001c0c057211 */ /* 0x001fe400008f0eff */
[----:B-1----:R-:W-:-:S03]  /*4c20*/  LEA R6, P1, R3, R29, 0x5 ;  /* 0x0000001d03067211 */ /* 0x002fc600078228ff */
[----:B------:R0:W-:Y:S01]  /*4c30*/  STL [R1+0x4ac], R5 ;  /* 0x0004ac0501007387 */ /* 0x0001e20000100800 */
[----:B--2---:R-:W-:-:S03]  /*4c40*/  LEA.HI.X.SX32 R4, R10, R28, 0x1, P3 ;  /* 0x0000001c0a047211 */ /* 0x004fc600018f0eff */
[----:B------:R-:W-:Y:S04]  /*4c50*/  STL [R1+0x5b0], R6 ;  /* 0x0005b00601007387 */ /* 0x000fe80000100800 */
[----:B------:R1:W-:Y:S01]  /*4c60*/  STL [R1+0x56c], R4 ;  /* 0x00056c0401007387 */ /* 0x0003e20000100800 */
[C---:B0-----:R-:W-:Y:S01]  /*4c70*/  LEA R5, P3, R3.reuse, R29, 0x4 ;  /* 0x0000001d03057211 */ /* 0x041fe200078620ff */
[----:B------:R-:W-:Y:S01]  /*4c80*/  IMAD.SHL.U32 R10, R3, 0x2, RZ ;  /* 0x00000002030a7824 */ /* 0x000fe200078e00ff */
[----:B-1----:R-:W-:-:S03]  /*4c90*/  LEA.HI.X.SX32 R4, R8, R28, 0x1, P4 ;  /* 0x0000001c08047211 */ /* 0x002fc600020f0eff */
[----:B------:R0:W-:Y:S01]  /*4ca0*/  STL [R1+0x5f0], R5 ;  /* 0x0005f00501007387 */ /* 0x0001e20000100800 */
[----:B------:R-:W-:-:S03]  /*4cb0*/  IMAD R8, R3, 0x3, RZ ;  /* 0x0000000303087824 */ /* 0x000fc600078e02ff */
[----:B------:R1:W-:Y:S01]  /*4cc0*/  STL [R1+0x5cc], R4 ;  /* 0x0005cc0401007387 */ /* 0x0003e20000100800 */
[----:B0-----:R-:W-:Y:S02]  /*4cd0*/  LEA R5, P4, R3, R29, 0x3 ;  /* 0x0000001d03057211 */ /* 0x001fe400078818ff */
[----:B-1----:R-:W-:-:S03]  /*4ce0*/  LEA.HI.X.SX32 R4, R2, R28, 0x1, P2 ;  /* 0x0000001c02047211 */ /* 0x002fc600010f0eff */
[----:B------:R-:W-:Y:S01]  /*4cf0*/  STL [R1+0x610], R5 ;  /* 0x0006100501007387 */ /* 0x000fe20000100800 */
[----:B------:R-:W-:-:S03]  /*4d00*/  IADD3 R6, P2, R10, R29, RZ ;  /* 0x0000001d0a067210 */ /* 0x000fc60007f5e0ff */
[----:B------:R0:W-:Y:S01]  /*4d10*/  STL [R1+0x5fc], R4 ;  /* 0x0005fc0401007387 */ /* 0x0001e20000100800 */
[----:B------:R-:W-:-:S03]  /*4d20*/  IMAD.SHL.U32 R2, R3, 0x40, RZ ;  /* 0x0000004003027824 */ /* 0x000fc600078e00ff */
[----:B------:R-:W-:Y:S01]  /*4d30*/  STL [R1+0x628], R6 ;  /* 0x0006280601007387 */ /* 0x000fe20000100800 */
[----:B0-----:R-:W-:Y:S02]  /*4d40*/  LEA.HI.X.SX32 R4, R8, R28, 0x1, P6 ;  /* 0x0000001c08047211 */ /* 0x001fe400030f0eff */
[----:B------:R-:W-:-:S03]  /*4d50*/  LEA R5, P6, R3, R29, 0x2 ;  /* 0x0000001d03057211 */ /* 0x000fc600078c10ff */
[----:B------:R0:W-:Y:S04]  /*4d60*/  STL [R1+0x614], R4 ;  /* 0x0006140401007387 */ /* 0x0001e80000100800 */
[----:B------:R-:W2:Y:S04]  /*4d70*/  LDL R8, [R1+0x1b8] ;  /* 0x0001b80001087983 */ /* 0x000ea80000100800 */
[----:B------:R1:W-:Y:S01]  /*4d80*/  STL [R1+0x620], R5 ;  /* 0x0006200501007387 */ /* 0x0003e20000100800 */
[----:B0-----:R-:W-:-:S03]  /*4d90*/  LEA.HI.X.SX32 R4, R2, R28, 0x1, P5 ;  /* 0x0000001c02047211 */ /* 0x001fc600028f0eff */
[----:B------:R-:W3:Y:S01]  /*4da0*/  LDL R2, [R1+0x80] ;  /* 0x0000800001027983 */ /* 0x000ee20000100800 */
[C---:B------:R-:W-:Y:S02]  /*4db0*/  IMAD.SHL.U32 R18, R3.reuse, 0x20, RZ ;  /* 0x0000002003127824 */ /* 0x040fe400078e00ff */
[C---:B------:R-:W-:Y:S01]  /*4dc0*/  IMAD.SHL.U32 R16, R3.reuse, 0x10, RZ ;  /* 0x0000001003107824 */ /* 0x040fe200078e00ff */
[----:B------:R0:W-:Y:S02]  /*4dd0*/  STL [R1+0x42c], R4 ;  /* 0x00042c0401007387 */ /* 0x0001e40000100800 */
[-C--:B-1----:R-:W-:Y:S01]  /*4de0*/  LEA.HI.X.SX32 R5, R18, R28.reuse, 0x1, P0 ;  /* 0x0000001c12057211 */ /* 0x082fe200000f0eff */
[C---:B------:R-:W-:Y:S02]  /*4df0*/  IMAD.SHL.U32 R14, R3.reuse, 0x8, RZ ;  /* 0x00000008030e7824 */ /* 0x040fe400078e00ff */
[C---:B------:R-:W-:Y:S01]  /*4e00*/  IMAD.SHL.U32 R12, R3.reuse, 0x4, RZ ;  /* 0x00000004030c7824 */ /* 0x040fe200078e00ff */
[-C--:B0-----:R-:W-:Y:S01]  /*4e10*/  LEA.HI.X.SX32 R4, R16, R28.reuse, 0x1, P1 ;  /* 0x0000001c10047211 */ /* 0x081fe200008f0eff */
[----:B------:R0:W-:Y:S01]  /*4e20*/  STL [R1+0x52c], R5 ;  /* 0x00052c0501007387 */ /* 0x0001e20000100800 */
[----:B------:R-:W-:Y:S01]  /*4e30*/  IMAD.SHL.U32 R29, R3, 0x80, RZ ;  /* 0x00000080031d7824 */ /* 0x000fe200078e00ff */
[----:B------:R-:W-:-:S02]  /*4e40*/  LEA.HI.X.SX32 R6, R14, R28, 0x1, P3 ;  /* 0x0000001c0e067211 */ /* 0x000fc400018f0eff */
[----:B------:R1:W-:Y:S01]  /*4e50*/  STL [R1+0x5ac], R4 ;  /* 0x0005ac0401007387 */ /* 0x0003e20000100800 */
[-C--:B0-----:R-:W-:Y:S02]  /*4e60*/  LEA.HI.X.SX32 R5, R12, R28.reuse, 0x1, P4 ;  /* 0x0000001c0c057211 */ /* 0x081fe400020f0eff */
[-C--:B-1----:R-:W-:Y:S02]  /*4e70*/  LEA.HI.X.SX32 R4, R3, R28.reuse, 0x1, P2 ;  /* 0x0000001c03047211 */ /* 0x082fe400010f0eff */
[----:B------:R-:W-:Y:S02]  /*4e80*/  LEA.HI.X.SX32 R3, R10, R28, 0x1, P6 ;  /* 0x0000001c0a037211 */ /* 0x000fe400030f0eff */
[----:B------:R-:W0:Y:S04]  /*4e90*/  S2R R28, SR_TID.X ;  /* 0x00000000001c7919 */ /* 0x000e280000002100 */
[----:B------:R-:W-:Y:S04]  /*4ea0*/  STL [R1+0x5ec], R6 ;  /* 0x0005ec0601007387 */ /* 0x000fe80000100800 */
[----:B------:R-:W-:Y:S04]  /*4eb0*/  STL [R1+0x60c], R5 ;  /* 0x00060c0501007387 */ /* 0x000fe80000100800 */
[----:B------:R-:W-:Y:S04]  /*4ec0*/  STL [R1+0x624], R4 ;  /* 0x0006240401007387 */ /* 0x000fe80000100800 */
[----:B------:R-:W-:Y:S04]  /*4ed0*/  STL [R1+0xa0], RZ ;  /* 0x0000a0ff01007387 */ /* 0x000fe80000100800 */
[----:B------:R1:W-:Y:S01]  /*4ee0*/  STL [R1+0x61c], R3 ;  /* 0x00061c0301007387 */ /* 0x0003e20000100800 */
[----:B0-----:R-:W-:-:S03]  /*4ef0*/  LOP3.LUT R28, R28, 0x3f, RZ, 0xc0, !PT ;  /* 0x0000003f1c1c7812 */ /* 0x001fc600078ec0ff */
[----:B------:R0:W-:Y:S04]  /*4f00*/  STL [R1+0xa4], RZ ;  /* 0x0000a4ff01007387 */ /* 0x0001e80000100800 */
[----:B------:R0:W-:Y:S01]  /*4f10*/  STL [R1+0xa8], RZ ;  /* 0x0000a8ff01007387 */ /* 0x0001e20000100800 */
[----:B------:R-:W-:-:S03]  /*4f20*/  IMAD.SHL.U32 R28, R28, 0x2, RZ ;  /* 0x000000021c1c7824 */ /* 0x000fc600078e00ff */
[----:B------:R0:W-:Y:S04]  /*4f30*/  STL [R1+0xac], RZ ;  /* 0x0000acff01007387 */ /* 0x0001e80000100800 */
[----:B------:R0:W-:Y:S04]  /*4f40*/  STL [R1+0x20], RZ ;  /* 0x000020ff01007387 */ /* 0x0001e80000100800 */
[----:B------:R0:W-:Y:S04]  /*4f50*/  STL [R1+0x24], RZ ;  /* 0x000024ff01007387 */ /* 0x0001e80000100800 */
[----:B------:R0:W-:Y:S01]  /*4f60*/  STL [R1+0x28], RZ ;  /* 0x000028ff01007387 */ /* 0x0001e20000100800 */
[----:B-1----:R-:W-:-:S03]  /*4f70*/  LOP3.LUT R3, R28, 0x20, RZ, 0x3c, !PT ;  /* 0x000000201c037812 */ /* 0x002fc600078e3cff */
[----:B------:R0:W-:Y:S01]  /*4f80*/  STL [R1+0x2c], RZ ;  /* 0x00002cff01007387 */ /* 0x0001e20000100800 */
[----:B------:R-:W-:-:S03]  /*4f90*/  LOP3.LUT R3, R28, 0x50, RZ, 0x3c, !PT ;  /* 0x000000501c037812 */ /* 0x000fc600078e3cff */
[----:B------:R0:W-:Y:S04]  /*4fa0*/  STL [R1+0x10], RZ ;  /* 0x000010ff01007387 */ /* 0x0001e80000100800 */
[----:B------:R0:W-:Y:S04]  /*4fb0*/  STL [R1+0x14], RZ ;  /* 0x000014ff01007387 */ /* 0x0001e80000100800 */
[----:B------:R0:W-:Y:S04]  /*4fc0*/  STL [R1+0x18], RZ ;  /* 0x000018ff01007387 */ /* 0x0001e80000100800 */
[----:B------:R0:W-:Y:S04]  /*4fd0*/  STL [R1+0x1c], RZ ;  /* 0x00001cff01007387 */ /* 0x0001e80000100800 */
[----:B------:R0:W-:Y:S04]  /*4fe0*/  STL [R1], RZ ;  /* 0x000000ff01007387 */ /* 0x0001e80000100800 */
[----:B------:R0:W-:Y:S04]  /*4ff0*/  STL [R1+0x4], RZ ;  /* 0x000004ff01007387 */ /* 0x0001e80000100800 */
[----:B------:R0:W-:Y:S04]  /*5000*/  STL [R1+0x8], RZ ;  /* 0x000008ff01007387 */ /* 0x0001e80000100800 */
[----:B------:R0:W-:Y:S01]  /*5010*/  STL [R1+0xc], RZ ;  /* 0x00000cff01007387 */ /* 0x0001e20000100800 */
[----:B------:R-:W-:-:S02]  /*5020*/  ULDC UR4, c[0x0][0x18c] ;  /* 0x0000630000047ab9 */ /* 0x000fc40000000800 */
[----:B------:R-:W-:Y:S02]  /*5030*/  USHF.R.S32.HI UR5, URZ, 0x1f, UR6 ;  /* 0x0000001f3f057899 */ /* 0x000fe40008011406 */
[----:B------:R-:W-:Y:S01]  /*5040*/  USHF.L.U32 UR4, UR4, 0x7, URZ ;  /* 0x0000000704047899 */ /* 0x000fe2000800063f */
[C---:B------:R-:W-:Y:S01]  /*5050*/  LOP3.LUT R4, R28.reuse, 0x10, RZ, 0x3c, !PT ;  /* 0x000000101c047812 */ /* 0x040fe200078e3cff */
[----:B------:R-:W-:Y:S01]  /*5060*/  ULEA.HI UR5, UR5, UR6, URZ, 0x7 ;  /* 0x0000000605057291 */ /* 0x000fe2000f8f383f */
[C---:B------:R-:W-:Y:S01]  /*5070*/  LOP3.LUT R5, R28.reuse, 0x30, RZ, 0x3c, !PT ;  /* 0x000000301c057812 */ /* 0x040fe200078e3cff */
[----:B------:R-:W-:Y:S01]  /*5080*/  USHF.R.S32.HI UR6, URZ, 0x1f, UR4 ;  /* 0x0000001f3f067899 */ /* 0x000fe20008011404 */
[C---:B------:R-:W-:Y:S01]  /*5090*/  LOP3.LUT R4, R28.reuse, 0x40, RZ, 0x3c, !PT ;  /* 0x000000401c047812 */ /* 0x040fe200078e3cff */
[----:B------:R-:W-:Y:S01]  /*50a0*/  IMAD.SHL.U32 R29, R29, 0x2, RZ ;  /* 0x000000021d1d7824 */ /* 0x000fe200078e00ff */
[C---:B------:R-:W-:Y:S02]  /*50b0*/  LOP3.LUT R5, R28.reuse, 0x60, RZ, 0x3c, !PT ;  /* 0x000000601c057812 */ /* 0x040fe400078e3cff */
[----:B------:R-:W-:Y:S01]  /*50c0*/  LOP3.LUT R4, R28, 0x70, RZ, 0x3c, !PT ;  /* 0x000000701c047812 */ /* 0x000fe200078e3cff */
[----:B------:R-:W-:-:S02]  /*50d0*/  USHF.L.U32 UR10, UR4, 0x1, URZ ;  /* 0x00000001040a7899 */ /* 0x000fc4000800063f */
[----:B------:R-:W-:Y:S02]  /*50e0*/  USHF.R.S32.HI UR5, URZ, 0x7, UR5 ;  /* 0x000000073f057899 */ /* 0x000fe40008011405 */
[----:B------:R-:W-:Y:S01]  /*50f0*/  USHF.L.U64.HI UR6, UR4, 0x1, UR6 ;  /* 0x0000000104067899 */ /* 0x000fe20008010206 */
[----:B--2---:R-:W-:Y:S02]  /*5100*/  LOP3.LUT R3, R8, 0x40, RZ, 0x3c, !PT ;  /* 0x0000004008037812 */ /* 0x004fe400078e3cff */
[----:B---3--:R-:W-:-:S05]  /*5110*/  LOP3.LUT R2, R2, 0x40, RZ, 0x3c, !PT ;  /* 0x0000004002027812 */ /* 0x008fca00078e3cff */
[----:B------:R0:W-:Y:S04]  /*5120*/  STL [R1+0x748], R2 ;  /* 0x0007480201007387 */ /* 0x0001e80000100800 */
[----:B------:R0:W-:Y:S02]  /*5130*/  STL [R1+0x750], R3 ;  /* 0x0007500301007387 */ /* 0x0001e40000100800 */
.L_x_2:
[----:B0----5:R-:W2:Y:S04]  /*5140*/  LDL R3, [R1+0x84] ;  /* 0x0000840001037983 */ /* 0x021ea80000100800 */
[----:B------:R-:W2:Y:S04]  /*5150*/  LDL R2, [R1+0x88] ;  /* 0x0000880001027983 */ /* 0x000ea80000100800 */
[----:B------:R-:W-:Y:S04]  /*5160*/  STL [R1+0xbb0], R19 ;  /* 0x000bb01301007387 */ /* 0x000fe80000100800 */
[----:B------:R-:W-:Y:S04]  /*5170*/  STL [R1+0xbbc], R19 ;  /* 0x000bbc1301007387 */ /* 0x000fe80000100800 */
[----:B------:R-:W-:Y:S04]  /*5180*/  STL [R1+0xbc4], R19 ;  /* 0x000bc41301007387 */ /* 0x000fe80000100800 */
[----:B------:R-:W-:Y:S04]  /*5190*/  STL [R1+0xb98], R18 ;  /* 0x000b981201007387 */ /* 0x000fe80000100800 */
[----:B------:R-:W-:Y:S04]  /*51a0*/  STL [R1+0xba0], R18 ;  /* 0x000ba01201007387 */ /* 0x000fe80000100800 */
[----:B------:R-:W-:Y:S04]  /*51b0*/  STL [R1+0xbac], R18 ;  /* 0x000bac1201007387 */ /* 0x000fe80000100800 */
[----:B------:R-:W-:Y:S04]  /*51c0*/  STL [R1+0xbb4], R18 ;  /* 0x000bb41201007387 */ /* 0x000fe80000100800 */
[----:B------:R-:W-:Y:S04]  /*51d0*/  STL [R1+0xbc0], R18 ;  /* 0x000bc01201007387 */ /* 0x000fe80000100800 */
[----:B------:R0:W-:Y:S04]  /*51e0*/  STL [R1+0xbc8], R18 ;  /* 0x000bc81201007387 */ /* 0x0001e80000100800 */
        /* <DEDUP_REMOVED lines=108> */
[----:B------:R-:W3:Y:S01]  /*58b0*/  LDL.LU R29, [R1+0x230] ;  /* 0x00023000011d7983 */ /* 0x000ee20000300800 */
[----:B------:R-:W-:Y:S01]  /*58c0*/  IMAD.MOV.U32 R6, RZ, RZ, c[0x0][0x180] ;  /* 0x00006000ff067624 */ /* 0x000fe200078e00ff */
[----:B------:R-:W-:-:S02]  /*58d0*/  PRMT R20, RZ, 0x7610, R20 ;  /* 0x00007610ff147816 */ /* 0x000fc40000000014 */
[----:B0-----:R-:W-:Y:S02]  /*58e0*/  PRMT R18, RZ, 0x7610, R18 ;  /* 0x00007610ff127816 */ /* 0x001fe40000000012 */
[----:B------:R-:W-:Y:S01]  /*58f0*/  PRMT R19, RZ, 0x7610, R19 ;  /* 0x00007610ff137816 */ /* 0x000fe20000000013 */
[----:B---3--:R-:W-:Y:S01]  /*5900*/  IMAD R6, R29, -0x80, R6 ;  /* 0xffffff801d067824 */ /* 0x008fe200078e0206 */
[----:B------:R-:W-:Y:S04]  /*5910*/  STL [R1+0x838], R29 ;  /* 0x0008381d01007387 */ /* 0x000fe80000100800 */
[C---:B------:R-:W-:Y:S02]  /*5920*/  ISETP.GT.AND P2, PT, R6.reuse, RZ, PT ;  /* 0x000000ff0600720c */ /* 0x040fe40003f44270 */
[----:B------:R-:W-:-:S02]  /*5930*/  ISETP.GT.AND P3, PT, R6, 0x1, PT ;  /* 0x000000010600780c */ /* 0x000fc40003f64270 */
[C---:B------:R-:W-:Y:S02]  /*5940*/  ISETP.GT.AND P4, PT, R6.reuse, 0x2, PT ;  /* 0x000000020600780c */ /* 0x040fe40003f84270 */
[C---:B------:R-:W-:Y:S02]  /*5950*/  ISETP.GT.AND P1, PT, R6.reuse, 0x3, PT ;  /* 0x000000030600780c */ /* 0x040fe40003f24270 */
[----:B------:R-:W-:-:S05]  /*5960*/  ISETP.GT.AND P0, PT, R6, 0x4, PT ;  /* 0x000000040600780c */ /* 0x000fca0003f04270 */
[----:B--2---:R0:W2:Y:S04]  /*5970*/  @P2 LDG.E.U16 R20, [R2.64] ;  /* 0x0000000802142981 */ /* 0x0040a8000c1e1500 */
[----:B0-----:R-:W3:Y:S04]  /*5980*/  LDL R2, [R1+0x624] ;  /* 0x0006240001027983 */ /* 0x001ee80000100800 */
[----:B------:R-:W3:Y:S02]  /*5990*/  LDL R3, [R1+0x628] ;  /* 0x0006280001037983 */ /* 0x000ee40000100800 */
[----:B---3--:R-:W-:-:S04]  /*59a0*/  @P3 LOP3.LUT R3, R3, R2, RZ, 0x3c, !PT ;  /* 0x0000000203033212 */ /* 0x008fc800078e3cff */
[----:B------:R-:W-:-:S04]  /*59b0*/  @P3 LOP3.LUT R2, R3, R2, RZ, 0x3c, !PT ;  /* 0x0000000203023212 */ /* 0x000fc800078e3cff */
[----:B------:R-:W-:-:S05]  /*59c0*/  @P3 LOP3.LUT R3, R3, R2, RZ, 0x3c, !PT ;  /* 0x0000000203033212 */ /* 0x000fca00078e3cff */
[----:B------:R-:W3:Y:S04]  /*59d0*/  @P3 LDG.E.U16 R18, [R2.64] ;  /* 0x0000000802123981 */ /* 0x000ee8000c1e1500 */
[----:B---3--:R0:W-:Y:S04]  /*59e0*/  STL [R1+0x208], R18 ;  /* 0x0002081201007387 */ /* 0x0081e80000100800 */
[----:B0-----:R-:W3:Y:S04]  /*59f0*/  LDL.LU R18, [R1+0xbc8] ;  /* 0x000bc80001127983 */ /* 0x001ee80000300800 */
[----:B------:R-:W4:Y:S04]  /*5a00*/  LDL R2, [R1+0x61c] ;  /* 0x00061c0001027983 */ /* 0x000f280000100800 */
[----:B------:R-:W4:Y:S02]  /*5a10*/  LDL R3, [R1+0x620] ;  /* 0x0006200001037983 */ /* 0x000f240000100800 */
[----:B----4-:R-:W-:-:S04]  /*5a20*/  @P4 LOP3.LUT R3, R3, R2, RZ, 0x3c, !PT ;  /* 0x0000000203034212 */ /* 0x010fc800078e3cff */
[----:B------:R-:W-:-:S04]  /*5a30*/  @P4 LOP3.LUT R2, R3, R2, RZ, 0x3c, !PT ;  /* 0x0000000203024212 */ /* 0x000fc800078e3cff */
[----:B------:R-:W-:-:S05]  /*5a40*/  @P4 LOP3.LUT R3, R3, R2, RZ, 0x3c, !PT ;  /* 0x0000000203034212 */ /* 0x000fca00078e3cff */
[----:B------:R-:W4:Y:S04]  /*5a50*/  @P4 LDG.E.U16 R19, [R2.64] ;  /* 0x0000000802134981 */ /* 0x000f28000c1e1500 */
[----:B----4-:R0:W-:Y:S04]  /*5a60*/  STL [R1+0x22c], R19 ;  /* 0x00022c1301007387 */ /* 0x0101e80000100800 */
[----:B0-----:R-:W4:Y:S04]  /*5a70*/  LDL.LU R19, [R1+0xbc4] ;  /* 0x000bc40001137983 */ /* 0x001f280000300800 */
[----:B------:R-:W2:Y:S04]  /*5a80*/  LDL R2, [R1+0x614] ;  /* 0x0006140001027983 */ /* 0x000ea80000100800 */
[----:B------:R-:W2:Y:S01]  /*5a90*/  LDL R3, [R1+0x618] ;  /* 0x0006180001037983 */ /* 0x000ea20000100800 */
[----:B---3--:R-:W-:-:S02]  /*5aa0*/  PRMT R18, RZ, 0x7610, R18 ;  /* 0x00007610ff127816 */ /* 0x008fc40000000012 */
[C---:B------:R-:W-:Y:S02]  /*5ab0*/  ISETP.GT.AND P2, PT, R6.reuse, 0x5, PT ;  /* 0x000000050600780c */ /* 0x040fe40003f44270 */
[----:B------:R-:W-:Y:S02]  /*5ac0*/  PRMT R17, RZ, 0x7610, R17 ;  /* 0x00007610ff117816 */ /* 0x000fe40000000011 */
[C---:B------:R-:W-:Y:S02]  /*5ad0*/  ISETP.GT.AND P3, PT, R6.reuse, 0x6, PT ;  /* 0x000000060600780c */ /* 0x040fe40003f64270 */
[----:B------:R-:W-:Y:S02]  /*5ae0*/  ISETP.GT.AND P4, PT, R6, 0x7, PT ;  /* 0x000000070600780c */ /* 0x000fe40003f84270 */
[----:B----4-:R-:W-:Y:S02]  /*5af0*/  PRMT R19, RZ, 0x7610, R19 ;  /* 0x00007610ff137816 */ /* 0x010fe40000000013 */
[----:B--2---:R-:W-:-:S04]  /*5b00*/  @P1 LOP3.LUT R3, R3, R2, RZ, 0x3c, !PT ;  /* 0x0000000203031212 */ /* 0x004fc800078e3cff */
[----:B------:R-:W-:-:S04]  /*5b10*/  @P1 LOP3.LUT R2, R3, R2, RZ, 0x3c, !PT ;  /* 0x0000000203021212 */ /* 0x000fc800078e3cff */
[----:B------:R-:W-:-:S05]  /*5b20*/  @P1 LOP3.LUT R3, R3, R2, RZ, 0x3c, !PT ;  /* 0x0000000203031212 */ /* 0x000fca00078e3cff */
[----:B------:R-:W2:Y:S04]  /*5b30*/  @P1 LDG.E.U16 R18, [R2.64] ;  /* 0x0000000802121981 */ /* 0x000ea8000c1e1500 */
[----:B--2---:R0:W-:Y:S04]  /*5b40*/  STL [R1+0x228], R18 ;  /* 0x0002281201007387 */ /* 0x0041e80000100800 */
[----:B0-----:R-:W2:Y:S04]  /*5b50*/  LDL.LU R18, [R1+0xbc0] ;  /* 0x000bc00001127983 */ /* 0x001ea80000300800 */
[----:B------:R-:W3:Y:S04]  /*5b60*/  LDL R2, [R1+0x60c] ;  /* 0x00060c0001027983 */ /* 0x000ee80000100800 */
        /* <DEDUP_REMOVED lines=8> */
[----:B------:R-:W4:Y:S01]  /*5bf0*/  LDL R3, [R1+0x608] ;  /* 0x0006080001037983 */ /* 0x000f220000100800 */
[----:B--2---:R-:W-:-:S02]  /*5c00*/  PRMT R18, RZ, 0x7610, R18 ;  /* 0x00007610ff127816 */ /* 0x004fc40000000012 */
[C---:B------:R-:W-:Y:S02]  /*5c10*/  ISETP.GT.AND P1, PT, R6.reuse, 0x8, PT ;  /* 0x000000080600780c */ /* 0x040fe40003f24270 */
[----:B------:R-:W-:Y:S02]  /*5c20*/  ISETP.GT.AND P0, PT, R6, 0x9, PT ;  /* 0x000000090600780c */ /* 0x000fe40003f04270 */
[----:B---3--:R-:W-:Y:S02]  /*5c30*/  PRMT R19, RZ, 0x7610, R19 ;  /* 0x00007610ff137816 */ /* 0x008fe40000000013 */
[----:B----4-:R-:W-:-:S04]  /*5c40*/  @P2 LOP3.LUT R3, R3, R2, RZ, 0x3c, !PT ;  /* 0x0000000203032212 */ /* 0x010fc800078e3cff */
        /* <DEDUP_REMOVED lines=21> */
[----:B------:R-:W4:Y:S04]  /*5da0*/  LDL R2, [R1+0x5ec] ;  /* 0x0005ec0001027983 */ /* 0x000f280000100800 */
[----:B------:R-:W4:Y:S01]  /*5db0*/  LDL R3, [R1+0x5f0] ;  /* 0x0005f00001037983 */ /* 0x000f220000100800 */
[----:B---3--:R-:W-:-:S02]  /*5dc0*/  PRMT R18, RZ, 0x7610, R18 ;  /* 0x00007610ff127816 */ /* 0x008fc40000000012 */
[C---:B------:R-:W-:Y:S02]  /*5dd0*/  ISETP.GT.AND P2, PT, R6.reuse, 0xa, PT ;  /* 0x0000000a0600780c */ /* 0x040fe40003f44270 */
[----:B------:R-:W-:Y:S02]  /*5de0*/  PRMT R16, RZ, 0x7610, R16 ;  /* 0x00007610ff107816 */ /* 0x000fe40000000010 */
[C---:B------:R-:W-:Y:S02]  /*5df0*/  ISETP.GT.AND P3, PT, R6.reuse, 0xb, PT ;  /* 0x0000000b0600780c */ /* 0x040fe40003f64270 */
[----:B--2---:R-:W-:Y:S02]  /*5e00*/  PRMT R17, RZ, 0x7610, R17 ;  /* 0x00007610ff117816 */ /* 0x004fe40000000011 */
[----:B------:R-:W-:Y:S02]  /*5e10*/  ISETP.GT.AND P4, PT, R6, 0xc, PT ;  /* 0x0000000c0600780c */ /* 0x000fe40003f84270 */
[----:B----4-:R-:W-:-:S02]  /*5e20*/  PRMT R19, RZ, 0x7610, R19 ;  /* 0x00007610ff137816 */ /* 0x010fc40000000013 */
[----:B------:R-:W-:-:S04]  /*5e30*/  @P1 LOP3.LUT R3, R3, R2, RZ, 0x3c, !PT ;  /* 0x0000000203031212 */ /* 0x000fc800078e3cff */
[----:B------:R-:W-:-:S04]  /*5e40*/  @P1 LOP3.LUT R2, R3, R2, RZ, 0x3c, !PT ;  /* 0x0000000203021212 */ /* 0x000fc800078e3cff */
[----:B------:R-:W-:-:S05]  /*5e50*/  @P1 LOP3.LUT R3, R3, R2, RZ, 0x3c, !PT ;  /* 0x0000000203031212 */ /* 0x000fca00078e3cff */
[----:B------:R0:W2:Y:S04]  /*5e60*/  @P1 LDG.E.U16 R19, [R2.64] ;  /* 0x0000000802131981 */ /* 0x0000a8000c1e1500 */
        /* <DEDUP_REMOVED lines=10> */
[----:B------:R-:W-:-:S02]  /*5f10*/  ISETP.GT.AND P1, PT, R6, 0xd, PT ;  /* 0x0000000d0600780c */ /* 0x000fc40003f24270 */
[----:B------:R-:W-:Y:S02]  /*5f20*/  ISETP.GT.AND P0, PT, R6, 0xe, PT ;  /* 0x0000000e0600780c */ /* 0x000fe40003f04270 */
[----:B---3--:R-:W-:Y:S02]  /*5f30*/  PRMT R18, RZ, 0x7610, R18 ;  /* 0x00007610ff127816 */ /* 0x008fe40000000012 */
[----:B----4-:R-:W-:-:S04]  /*5f40*/  @P2 LOP3.LUT R3, R3, R2, RZ, 0x3c, !PT ;  /* 0x0000000203032212 */ /* 0x010fc800078e3cff */
        /* <DEDUP_REMOVED lines=14> */
[----:B------:R-:W2:Y:S02]  /*6030*/  LDL R3, [R1+0x5d0] ;  /* 0x0005d00001037983 */ /* 0x000ea40000100800 */
[----:B--2---:R-:W-:-:S04]  /*6040*/  @P4 LOP3.LUT R3, R3, R2, RZ, 0x3c, !PT ;  /* 0x0000000203034212 */ /* 0x004fc800078e3cff */
[----:B------:R-:W-:-:S04]  /*6050*/  @P4 LOP3.LUT R2, R3, R2, RZ, 0x3c, !PT ;  /* 0x0000000203024212 */ /* 0x000fc800078e3cff */
[----:B------:R-:W-:-:S05]  /*6060*/  @P4 LOP3.LUT R3, R3, R2, RZ, 0x3c, !PT ;  /* 0x0000000203034212 */ /* 0x000fca00078e3cff */
[----:B------:R-:W2:Y:S04]  /*6070*/  @P4 LDG.E.U16 R18, [R2.64] ;  /* 0x0000000802124981 */ /* 0x000ea8000c1e1500 */
[----:B--2---:R0:W-:Y:S04]  /*6080*/  STL [R1+0x20c], R18 ;  /* 0x00020c1201007387 */ /* 0x0041e80000100800 */
[----:B0-----:R-:W2:Y:S04]  /*6090*/  LDL.LU R18, [R1+0xba0] ;  /* 0x000ba00001127983 */ /* 0x001ea80000300800 */
[----:B------:R-:W2:Y:S04]  /*60a0*/  LDL R2, [R1+0x5c4] ;  /* 0x0005c40001027983 */ /* 0x000ea80000100800 */
[----:B------:R-:W2:Y:S01]  /*60b0*/  LDL R3, [R1+0x5c8] ;  /* 0x0005c80001037983 */ /* 0x000ea20000100800 */
[----:B----4-:R-:W-:-:S02]  /*60c0*/  PRMT R17, RZ, 0x7610, R17 ;  /* 0x00007610ff117816 */ /* 0x010fc40000000011 */
[C---:B------:R-:W-:Y:S02]  /*60d0*/  ISETP.GT.AND P2, PT, R6.reuse, 0xf, PT ;  /* 0x0000000f0600780c */ /* 0x040fe40003f44270 */
[----:B---3--:R-:W-:Y:S02]  /*60e0*/  PRMT R16, RZ, 0x7610, R16 ;  /* 0x00007610ff107816 */ /* 0x008fe40000000010 */
[C---:B------:R-:W-:Y:S02]  /*60f0*/  ISETP.GT.AND P3, PT, R6.reuse, 0x10, PT ;  /* 0x000000100600780c */ /* 0x040fe40003f64270 */
[----:B------:R-:W-:Y:S02]  /*6100*/  ISETP.GT.AND P4, PT, R6, 0x11, PT ;  /* 0x000000110600780c */ /* 0x000fe40003f84270 */
[----:B--2---:R-:W-:Y:S02]  /*6110*/  PRMT R18, RZ, 0x7610, R18 ;  /* 0x00007610ff127816 */ /* 0x004fe40000000012 */
[----:B------:R-:W-:-:S04]  /*6120*/  @P1 LOP3.LUT R3, R3, R2, RZ, 0x3c, !PT ;  /* 0x0000000203031212 */ /* 0x000fc800078e3cff */
        /* <DEDUP_REMOVED lines=30> */
[----:B------:R0:W3:Y:S04]  /*6310*/  @P3 LDG.E.U16 R18, [R2.64] ;  /* 0x0000000802123981 */ /* 0x0000e8000c1e1500 */
[----:B0-----:R-:W4:Y:S04]  /*6320*/  LDL R2, [R1+0x5a4] ;  /* 0x0005a40001027983 */ /* 0x001f280000100800 */
[----:B------:R-:W4:Y:S02]  /*6330*/  LDL R3, [R1+0x5a8] ;  /* 0x0005a80001037983 */ /* 0x000f240000100800 */
[----:B----4-:R-:W-:-:S04]  /*6340*/  @P4 LOP3.LUT R3, R3, R2, RZ, 0x3c, !PT ;  /* 0x0000000203034212 */ /* 0x010fc800078e3cff */
[----:B------:R-:W-:-:S04]  /*6350*/  @P4 LOP3.LUT R2, R3, R2, RZ, 0x3c, !PT ;  /* 0x0000000203024212 */ /* 0x000fc800078e3cff */
[----:B------:R-:W-:-:S05]  /*6360*/  @P4 LOP3.LUT R3, R3, R2, RZ, 0x3c, !PT ;  /* 0x0000000203034212 */ /* 0x000fca00078e3cff */
[----:B------:R-:W4:Y:S04]  /*6370*/  @P4 LDG.E.U16 R17, [R2.64] ;  /* 0x0000000802114981 */ /* 0x000f28000c1e1500 */
[----:B----4-:R0:W-:Y:S04]  /*6380*/  STL [R1+0x1dc], R17 ;  /* 0x0001dc1101007387 */ /* 0x0101e80000100800 */
[----:B0-----:R-:W4:Y:S04]  /*6390*/  LDL.LU R17, [R1+0xb90] ;  /* 0x000b900001117983 */ /* 0x001f280000300800 */
[----:B------:R-:W3:Y:S04]  /*63a0*/  LDL R2, [R1+0x59c] ;  /* 0x00059c0001027983 */ /* 0x000ee80000100800 */
[----:B------:R-:W3:Y:S01]  /*63b0*/  LDL R3, [R1+0x5a0] ;  /* 0x0005a00001037983 */ /* 0x000ee20000100800 */
[----:B--2---:R-:W-:-:S02]  /*63c0*/  PRMT R16, RZ, 0x7610, R16 ;  /* 0x00007610ff107816 */ /* 0x004fc40000000010 */
[C---:B------:R-:W-:Y:S02]  /*63d0*/  ISETP.GT.AND P2, PT, R6.reuse, 0x14, PT ;  /* 0x000000140600780c */ /* 0x040fe40003f44270 */
[----:B------:R-:W-:Y:S02]  /*63e0*/  PRMT R5, RZ, 0x7610, R5 ;  /* 0x00007610ff057816 */ /* 0x000fe40000000005 */
[C---:B------:R-:W-:Y:S02]  /*63f0*/  ISETP.GT.AND P3, PT, R6.reuse, 0x15, PT ;  /* 0x000000150600780c */ /* 0x040fe40003f64270 */
[----:B------:R-:W-:Y:S02]  /*6400*/  ISETP.GT.AND P4, PT, R6, 0x16, PT ;  /* 0x000000160600780c */ /* 0x000fe40003f84270 */
[----:B----4-:R-:W-:Y:S02]  /*6410*/  PRMT R17, RZ, 0x7610, R17 ;  /* 0x00007610ff117816 */ /* 0x010fe40000000011 */
[----:B---3--:R-:W-:-:S04]  /*6420*/  @P1 LOP3.LUT R3, R3, R2, RZ, 0x3c, !PT ;  /* 0x0000000203031212 */ /* 0x008fc800078e3cff */
        /* <DEDUP_REMOVED lines=63> */
[----:B------:R-:W4:Y:S01]  /*6820*/  LDL R3, [R1+0x568] ;  /* 0x0005680001037983 */ /* 0x000f220000100800 */
[----:B--2---:R-:W-:Y:S02]  /*6830*/  PRMT R16, RZ, 0x7610, R16 ;  /* 0x00007610ff107816 */ /* 0x004fe40000000010 */
[----:B------:R-:W-:-:S02]  /*6840*/  ISETP.GT.AND P1, PT, R6, 0x1c, PT ;  /* 0x0000001c0600780c */ /* 0x000fc40003f24270 */
[----:B------:R-:W-:Y:S02]  /*6850*/  ISETP.GT.AND P0, PT, R6, 0x1d, PT ;  /* 0x0000001d0600780c */ /* 0x000fe40003f04270 */
[----:B----4-:R-:W-:-:S04]  /*6860*/  @P2 LOP3.LUT R3, R3, R2, RZ, 0x3c, !PT ;  /* 0x0000000203032212 */ /* 0x010fc800078e3cff */
[----:B------:R-:W-:-:S04]  /*6870*/  @P2 LOP3.LUT R2, R3, R2, RZ, 0x3c, !PT ;  /* 0x0000000203022212 */ /* 0x000fc800078e3cff */
[----:B------:R-:W-:-:S05]  /*6880*/  @P2 LOP3.LUT R3, R3, R2, RZ, 0x3c, !PT ;  /* 0x0000000203032212 */ /* 0x000fca00078e3cff */
[----:B------:R-:W2:Y:S04]  /*6890*/  @P2 LDG.E.U16 R4, [R2.64] ;  /* 0x0000000802042981 */ /* 0x000ea8000c1e1500 */
[----:B--2---:R0:W-:Y:S04]  /*68a0*/  STL [R1+0x1c0], R4 ;  /* 0x0001c00401007387 */ /* 0x0041e80000100800 */
[----:B0-----:R-:W2:Y:S04]  /*68b0*/  LDL.LU R4, [R1+0xb74] ;  /* 0x000b740001047983 */ /* 0x001ea80000300800 */
        /* <DEDUP_REMOVED lines=16> */
[----:B------:R-:W3:Y:S04]  /*69c0*/  LDL R2, [R1+0x54c] ;  /* 0x00054c0001027983 */ /* 0x000ee80000100800 */
[----:B------:R-:W3:Y:S01]  /*69d0*/  LDL R3, [R1+0x550] ;  /* 0x0005500001037983 */ /* 0x000ee20000100800 */
[----:B----4-:R-:W-:-:S02]  /*69e0*/  PRMT R5, RZ, 0x7610, R5 ;  /* 0x00007610ff057816 */ /* 0x010fc40000000005 */
[C---:B------:R-:W-:Y:S02]  /*69f0*/  ISETP.GT.AND P2, PT, R6.reuse, 0x1e, PT ;  /* 0x0000001e0600780c */ /* 0x040fe40003f44270 */
[----:B------:R-:W-:Y:S02]  /*6a00*/  PRMT R4, RZ, 0x7610, R4 ;  /* 0x00007610ff047816 */ /* 0x000fe40000000004 */
[C---:B------:R-:W-:Y:S02]  /*6a10*/  ISETP.GT.AND P3, PT, R6.reuse, 0x1f, PT ;  /* 0x0000001f0600780c */ /* 0x040fe40003f64270 */
[----:B------:R-:W-:Y:S02]  /*6a20*/  ISETP.GT.AND P4, PT, R6, 0x20, PT ;  /* 0x000000200600780c */ /* 0x000fe40003f84270 */
[----:B--2---:R-:W-:Y:S02]  /*6a30*/  PRMT R16, RZ, 0x7610, R16 ;  /* 0x00007610ff107816 */ /* 0x004fe40000000010 */
        /* <DEDUP_REMOVED lines=39> */
[----:B------:R0:W4:Y:S04]  /*6cb0*/  @P4 LDG.E.U16 R16, [R2.64] ;  /* 0x0000000802104981 */ /* 0x000128000c1e1500 */
[----:B0-----:R-:W4:Y:S04]  /*6cc0*/  LDL R2, [R1+0x524] ;  /* 0x0005240001027983 */ /* 0x001f280000100800 */
[----:B------:R-:W4:Y:S01]  /*6cd0*/  LDL R3, [R1+0x528] ;  /* 0x0005280001037983 */ /* 0x000f220000100800 */
[----:B--2---:R-:W-:Y:S02]  /*6ce0*/  PRMT R4, RZ, 0x7610, R4 ;  /* 0x00007610ff047816 */ /* 0x004fe40000000004 */
[----:B---3--:R-:W-:-:S02]  /*6cf0*/  PRMT R5, RZ, 0x7610, R5 ;  /* 0x00007610ff057816 */ /* 0x008fc40000000005 */
[C---:B------:R-:W-:Y:S02]  /*6d00*/  ISETP.GT.AND P2, PT, R6.reuse, 0x23, PT ;  /* 0x000000230600780c */ /* 0x040fe40003f44270 */
[----:B------:R-:W-:Y:S02]  /*6d10*/  PRMT R7, RZ, 0x7610, R7 ;  /* 0x00007610ff077816 */ /* 0x000fe40000000007 */
[C---:B------:R-:W-:Y:S02]  /*6d20*/  ISETP.GT.AND P3, PT, R6.reuse, 0x24, PT ;  /* 0x000000240600780c */ /* 0x040fe40003f64270 */
[----:B------:R-:W-:Y:S02]  /*6d30*/  ISETP.GT.AND P4, PT, R6, 0x25, PT ;  /* 0x000000250600780c */ /* 0x000fe40003f84270 */
        /* <DEDUP_REMOVED lines=46> */
[C---:B------:R-:W-:Y:S02]  /*7020*/  ISETP.GT.AND P3, PT, R6.reuse, 0x29, PT ;  /* 0x000000290600780c */ /* 0x040fe40003f64270 */
[----:B--2---:R-:W-:Y:S02]  /*7030*/  PRMT R7, RZ, 0x7610, R7 ;  /* 0x00007610ff077816 */ /* 0x004fe40000000007 */
[----:B------:R-:W-:Y:S02]  /*7040*/  ISETP.GT.AND P4, PT, R6, 0x2a, PT ;  /* 0x0000002a0600780c */ /* 0x000fe40003f84270 */
[----:B----4-:R-:W-:Y:S02]  /*7050*/  PRMT R5, RZ, 0x7610, R5 ;  /* 0x00007610ff057816 */ /* 0x010fe40000000005 */
        /* <DEDUP_REMOVED lines=578> */
[----:B------:R-:W-:-:S02]  /*9480*/  PRMT R29, RZ, 0x7610, R29 ;  /* 0x00007610ff1d7816 */ /* 0x000fc4000000001d */
[C---:B------:R-:W-:Y:S02]  /*9490*/  ISETP.GT.AND P2, PT, R6.reuse, 0x64, PT ;  /* 0x000000640600780c */ /* 0x040fe40003f44270 */
[----:B------:R-:W-:Y:S02]  /*94a0*/  PRMT R9, RZ, 0x7610, R9 ;  /* 0x00007610ff097816 */ /* 0x000fe40000000009 */
[C---:B------:R-:W-:Y:S02]  /*94b0*/  ISETP.GT.AND P3, PT, R6.reuse, 0x65, PT ;  /* 0x000000650600780c */ /* 0x040fe40003f64270 */
[----:B--2---:R-:W-:Y:S02]  /*94c0*/  PRMT R8, RZ, 0x7610, R8 ;  /* 0x00007610ff087816 */ /* 0x004fe40000000008 */
[----:B------:R-:W-:Y:S02]  /*94d0*/  ISETP.GT.AND P4, PT, R6, 0x66, PT ;  /* 0x000000660600780c */ /* 0x000fe40003f84270 */
[----:B----4-:R-:W-:-:S02]  /*94e0*/  PRMT R10, RZ, 0x7610, R10 ;  /* 0x00007610ff0a7816 */ /* 0x010fc4000000000a */
        /* <DEDUP_REMOVED lines=16> */
[----:B------:R-:W-:Y:S01]  /*95f0*/  ISETP.GT.AND P1, PT, R6, 0x68, PT ;  /* 0x000000680600780c */ /* 0x000fe20003f24270 */
[----:B---3--:R-:W-:Y:S01]  /*9600*/  STL [R1+0x9f8], R29 ;  /* 0x0009f81d01007387 */ /* 0x008fe20000100800 */
        /* <DEDUP_REMOVED lines=41> */
[----:B------:R-:W-:Y:S02]  /*98a0*/  PRMT R9, RZ, 0x7610, R9 ;  /* 0x00007610ff097816 */ /* 0x000fe40000000009 */
[----:B------:R-:W-:-:S02]  /*98b0*/  ISETP.GT.AND P0, PT, R6, 0x70, PT ;  /* 0x000000700600780c */ /* 0x000fc40003f04270 */
        /* <DEDUP_REMOVED lines=9> */
[----:B------:R-:W-:Y:S02]  /*9950*/  ISETP.GT.AND P1, PT, R6, 0x78, PT ;  /* 0x000000780600780c */ /* 0x000fe40003f24270 */
[----:B---3--:R-:W-:-:S04]  /*9960*/  @P0 LOP3.LUT R3, R3, R2, RZ, 0x3c, !PT ;  /* 0x0000000203030212 */ /* 0x008fc800078e3cff */
[----:B------:R-:W-:-:S04]  /*9970*/  @P0 LOP3.LUT R2, R3, R2, RZ, 0x3c, !PT ;  /* 0x0000000203020212 */ /* 0x000fc800078e3cff */
[----:B------:R-:W-:-:S05]  /*9980*/  @P0 LOP3.LUT R3, R3, R2, RZ, 0x3c, !PT ;  /* 0x0000000203030212 */ /* 0x000fca00078e3cff */
[----:B------:R0:W2:Y:S04]  /*9990*/  @P0 LDG.E.U16 R8, [R2.64] ;  /* 0x0000000802080981 */ /* 0x0000a8000c1e1500 */
[----:B0-----:R-:W3:Y:S04]  /*99a0*/  LDL R2, [R1+0x26c] ;  /* 0x00026c0001027983 */ /* 0x001ee80000100800 */
[----:B------:R-:W3:Y:S01]  /*99b0*/  LDL R3, [R1+0x270] ;  /* 0x0002700001037983 */ /* 0x000ee20000100800 */
[----:B----4-:R-:W-:Y:S02]  /*99c0*/  PRMT R9, RZ, 0x7610, R9 ;  /* 0x00007610ff097816 */ /* 0x010fe40000000009 */
[----:B------:R-:W-:-:S02]  /*99d0*/  ISETP.GT.AND P0, PT, R6, 0x6a, PT ;  /* 0x0000006a0600780c */ /* 0x000fc40003f04270 */
        /* <DEDUP_REMOVED lines=16> */
[----:B------:R-:W-:-:S02]  /*9ae0*/  ISETP.GT.AND P0, PT, R6, 0x6c, PT ;  /* 0x0000006c0600780c */ /* 0x000fc40003f04270 */
[----:B----4-:R-:W-:Y:S02]  /*9af0*/  PRMT R28, RZ, 0x7610, R28 ;  /* 0x00007610ff1c7816 */ /* 0x010fe4000000001c */
[----:B--2---:R-:W-:-:S04]  /*9b00*/  @P1 LOP3.LUT R3, R3, R2, RZ, 0x3c, !PT ;  /* 0x0000000203031212 */ /* 0x004fc800078e3cff */
[----:B------:R-:W-:-:S04]  /*9b10*/  @P1 LOP3.LUT R2, R3, R2, RZ, 0x3c, !PT ;  /* 0x0000000203021212 */ /* 0x000fc800078e3cff */
[----:B------:R-:W-:-:S05]  /*9b20*/  @P1 LOP3.LUT R3, R3, R2, RZ, 0x3c, !PT ;  /* 0x0000000203031212 */ /* 0x000fca00078e3cff */
[----:B------:R-:W2:Y:S04]  /*9b30*/  @P1 LDG.E.U16 R28, [R2.64] ;  /* 0x00000008021c1981 */ /* 0x000ea8000c1e1500 */
[----:B--2---:R0:W-:Y:S04]  /*9b40*/  STL [R1+0xb4], R28 ;  /* 0x0000b41c01007387 */ /* 0x0041e80000100800 */
[----:B0-----:R-:W2:Y:S04]  /*9b50*/  LDL.LU R28, [R1+0xa58] ;  /* 0x000a5800011c7983 */ /* 0x001ea80000300800 */
[----:B------:R-:W4:Y:S04]  /*9b60*/  LDL R2, [R1+0x2cc] ;  /* 0x0002cc0001027983 */ /* 0x000f280000100800 */
[----:B------:R-:W4:Y:S01]  /*9b70*/  LDL R3, [R1+0x2d0] ;  /* 0x0002d00001037983 */ /* 0x000f220000100800 */
[----:B------:R-:W-:-:S02]  /*9b80*/  ISETP.GT.AND P1, PT, R6, 0x6d, PT ;  /* 0x0000006d0600780c */ /* 0x000fc40003f24270 */
[----:B--2---:R-:W-:Y:S02]  /*9b90*/  PRMT R28, RZ, 0x7610, R28 ;  /* 0x00007610ff1c7816 */ /* 0x004fe4000000001c */
[----:B----4-:R-:W-:-:S04]  /*9ba0*/  @P0 LOP3.LUT R3, R3, R2, RZ, 0x3c, !PT ;  /* 0x0000000203030212 */ /* 0x010fc800078e3cff */
        /* <DEDUP_REMOVED lines=102> */
[----:B------:R0:W2:Y:S04]  /*a210*/  @P0 LDG.E.U16 R28, [R2.64] ;  /* 0x00000008021c0981 */ /* 0x0000a8000c1e1500 */
[----:B0-----:R-:W4:Y:S04]  /*a220*/  LDL R2, [R1+0x264] ;  /* 0x0002640001027983 */ /* 0x001f280000100800 */
[----:B------:R-:W4:Y:S01]  /*a230*/  LDL R3, [R1+0x268] ;  /* 0x0002680001037983 */ /* 0x000f220000100800 */
[----:B------:R-:W-:-:S03]  /*a240*/  PRMT R27, RZ, 0x7610, R27 ;  /* 0x00007610ff1b7816 */ /* 0x000fc6000000001b */
[----:B--2---:R0:W-:Y:S04]  /*a250*/  STL [R1+0x6c], R28 ;  /* 0x00006c1c01007387 */ /* 0x0041e80000100800 */
[----:B0-----:R-:W2:Y:S01]  /*a260*/  LDL R28, [R1+0x248] ;  /* 0x00024800011c7983 */ /* 0x001ea20000100800 */
[----:B------:R-:W-:Y:S02]  /*a270*/  ISETP.GT.AND P0, PT, R6, 0x7a, PT ;  /* 0x0000007a0600780c */ /* 0x000fe40003f04270 */
        /* <DEDUP_REMOVED lines=8> */
[----:B------:R-:W-:-:S02]  /*a300*/  PRMT R29, RZ, 0x7610, R29 ;  /* 0x00007610ff1d7816 */ /* 0x000fc4000000001d */
[----:B------:R-:W-:Y:S02]  /*a310*/  ISETP.GT.AND P1, PT, R6, 0x7b, PT ;  /* 0x0000007b0600780c */ /* 0x000fe40003f24270 */
[----:B--2---:R-:W-:-:S04]  /*a320*/  @P0 LOP3.LUT R3, R3, R2, RZ, 0x3c, !PT ;  /* 0x0000000203030212 */ /* 0x004fc800078e3cff */
[----:B------:R-:W-:-:S04]  /*a330*/  @P0 LOP3.LUT R2, R3, R2, RZ, 0x3c, !PT ;  /* 0x0000000203020212 */ /* 0x000fc800078e3cff */
[----:B------:R-:W-:-:S05]  /*a340*/  @P0 LOP3.LUT R3, R3, R2, RZ, 0x3c, !PT ;  /* 0x0000000203030212 */ /* 0x000fca00078e3cff */
[----:B------:R0:W2:Y:S04]  /*a350*/  @P0 LDG.E.U16 R29, [R2.64] ;  /* 0x00000008021d0981 */ /* 0x0000a8000c1e1500 */
[----:B0-----:R-:W2:Y:S04]  /*a360*/  LDL R2, [R1+0x254] ;  /* 0x0002540001027983 */ /* 0x001ea80000100800 */
[----:B------:R-:W2:Y:S01]  /*a370*/  LDL R3, [R1+0x258] ;  /* 0x0002580001037983 */ /* 0x000ea20000100800 */
[----:B----4-:R-:W-:Y:S02]  /*a380*/  PRMT R27, RZ, 0x7610, R27 ;  /* 0x00007610ff1b7816 */ /* 0x010fe4000000001b */
[----:B------:R-:W-:-:S02]  /*a390*/  ISETP.GT.AND P0, PT, R6, 0x7c, PT ;  /* 0x0000007c0600780c */ /* 0x000fc40003f04270 */
        /* <DEDUP_REMOVED lines=16> */
[----:B------:R-:W4:Y:S01]  /*a4a0*/  LDL R3, [R1+0x244] ;  /* 0x0002440001037983 */ /* 0x000f220000100800 */
[----:B------:R-:W-:Y:S01]  /*a4b0*/  @P1 IMAD.MOV.U32 R2, RZ, RZ, R28 ;  /* 0x000000ffff021224 */ /* 0x000fe200078e001c */
[----:B------:R-:W-:-:S02]  /*a4c0*/  ISETP.GT.AND P0, PT, R6, 0x7e, PT ;  /* 0x0000007e0600780c */ /* 0x000fc40003f04270 */
[----:B------:R-:W-:Y:S01]  /*a4d0*/  ISETP.GT.AND P2, PT, R6, 0x7f, PT ;  /* 0x0000007f0600780c */ /* 0x000fe20003f44270 */
[----:B------:R-:W0:Y:S01]  /*a4e0*/  S2R R28, SR_TID.X ;  /* 0x00000000001c7919 */ /* 0x000e220000002100 */
[----:B--2---:R-:W-:-:S06]  /*a4f0*/  PRMT R27, RZ, 0x7610, R27 ;  /* 0x00007610ff1b7816 */ /* 0x004fcc000000001b */
[----:B----4-:R-:W2:Y:S04]  /*a500*/  @P1 LDG.E.U16 R27, [R2.64] ;  /* 0x00000008021b1981 */ /* 0x010ea8000c1e1500 */
[----:B--2---:R1:W-:Y:S04]  /*a510*/  STL [R1+0x58], R27 ;  /* 0x0000581b01007387 */ /* 0x0043e80000100800 */
[----:B-1----:R-:W2:Y:S04]  /*a520*/  LDL.LU R27, [R1+0xa20] ;  /* 0x000a2000011b7983 */ /* 0x002ea80000300800 */
[----:B------:R-:W4:Y:S04]  /*a530*/  LDL R2, [R1+0x23c] ;  /* 0x00023c0001027983 */ /* 0x000f280000100800 */
[----:B------:R-:W4:Y:S01]  /*a540*/  LDL R3, [R1+0x240] ;  /* 0x0002400001037983 */ /* 0x000f220000100800 */
[----:B0-----:R-:W-:-:S04]  /*a550*/  LOP3.LUT R28, R28, 0x3f, RZ, 0xc0, !PT ;  /* 0x0000003f1c1c7812 */ /* 0x001fc800078ec0ff */
[----:B------:R-:W-:Y:S02]  /*a560*/  LOP3.LUT R28, R28, 0x40, RZ, 0xfc, !PT ;  /* 0x000000401c1c7812 */ /* 0x000fe400078efcff */
        /* <DEDUP_REMOVED lines=9> */
[----:B------:R-:W-:-:S03]  /*a600*/  ISETP.GE.AND P1, PT, R28, R6, PT ;  /* 0x000000061c00720c */ /* 0x000fc60003f26270 */
[----:B------:R-:W3:Y:S01]  /*a610*/  LDL.LU R28, [R1+0xa18] ;  /* 0x000a1800011c7983 */ /* 0x000ee20000300800 */
[----:B--2---:R-:W-:Y:S02]  /*a620*/  PRMT R27, RZ, 0x7610, R27 ;  /* 0x00007610ff1b7816 */ /* 0x004fe4000000001b */
[----:B----4-:R-:W-:-:S04]  /*a630*/  @P2 LOP3.LUT R3, R3, R2, RZ, 0x3c, !PT ;  /* 0x0000000203032212 */ /* 0x010fc800078e3cff */
[----:B------:R-:W-:-:S04]  /*a640*/  @P2 LOP3.LUT R2, R3, R2, RZ, 0x3c, !PT ;  /* 0x0000000203022212 */ /* 0x000fc800078e3cff */
[----:B------:R-:W-:-:S05]  /*a650*/  @P2 LOP3.LUT R3, R3, R2, RZ, 0x3c, !PT ;  /* 0x0000000203032212 */ /* 0x000fca00078e3cff */
[----:B------:R-:W2:Y:S01]  /*a660*/  @P2 LDG.E.U16 R27, [R2.64] ;  /* 0x00000008021b2981 */ /* 0x000ea2000c1e1500 */
[----:B------:R-:W-:-:S03]  /*a670*/  PRMT R26, RZ, 0x7610, R26 ;  /* 0x00007610ff1a7816 */ /* 0x000fc6000000001a */
[----:B------:R-:W-:Y:S06]  /*a680*/  BAR.SYNC.DEFER_BLOCKING 0x0 ;  /* 0x0000000000007b1d */ /* 0x000fec0000010000 */
[----:B--2---:R0:W-:Y:S04]  /*a690*/  STL [R1+0x50], R27 ;  /* 0x0000501b01007387 */ /* 0x0041e80000100800 */
[----:B0-----:R-:W2:Y:S04]  /*a6a0*/  LDL.LU R27, [R1+0xa14] ;  /* 0x000a1400011b7983 */ /* 0x001ea80000300800 */
[----:B------:R-:W4:Y:S04]  /*a6b0*/  LDL R2, [R1+0x6c0] ;  /* 0x0006c00001027983 */ /* 0x000f280000100800 */
[----:B------:R-:W4:Y:S02]  /*a6c0*/  LDL R3, [R1+0x6c4] ;  /* 0x0006c40001037983 */ /* 0x000f240000100800 */
[----:B----4-:R-:W-:-:S04]  /*a6d0*/  @!P1 LOP3.LUT R3, R3, R2, RZ, 0x3c, !PT ;  /* 0x0000000203039212 */ /* 0x010fc800078e3cff */
[----:B------:R-:W-:-:S04]  /*a6e0*/  @!P1 LOP3.LUT R2, R3, R2, RZ, 0x3c, !PT ;  /* 0x0000000203029212 */ /* 0x000fc800078e3cff */
[----:B------:R-:W-:-:S05]  /*a6f0*/  @!P1 LOP3.LUT R3, R3, R2, RZ, 0x3c, !PT ;  /* 0x0000000203039212 */ /* 0x000fca00078e3cff */
[----:B------:R-:W4:Y:S04]  /*a700*/  @!P1 LDG.E.U16 R26, [R2.64] ;  /* 0x00000008021a9981 */ /* 0x000f28000c1e1500 */
[----:B----4-:R0:W-:Y:S04]  /*a710*/  STL [R1+0x4c], R26 ;  /* 0x00004c1a01007387 */ /* 0x0101e80000100800 */
[----:B0-----:R-:W4:Y:S04]  /*a720*/  LDL.LU R26, [R1+0xa10] ;  /* 0x000a1000011a7983 */ /* 0x001f280000300800 */
[----:B------:R-:W2:Y:S04]  /*a730*/  LDL R2, [R1+0x6b0] ;  /* 0x0006b00001027983 */ /* 0x000ea80000100800 */
[----:B------:R-:W2:Y:S01]  /*a740*/  LDL R3, [R1+0x6b4] ;  /* 0x0006b40001037983 */ /* 0x000ea20000100800 */
[----:B------:R-:W-:-:S02]  /*a750*/  PRMT R25, RZ, 0x7610, R25 ;  /* 0x00007610ff197816 */ /* 0x000fc40000000019 */
[----:B--2---:R-:W-:-:S04]  /*a760*/  @!P1 LOP3.LUT R3, R3, R2, RZ, 0x3c, !PT ;  /* 0x0000000203039212 */ /* 0x004fc800078e3cff */
[----:B------:R-:W-:-:S04]  /*a770*/  @!P1 LOP3.LUT R2, R3, R2, RZ, 0x3c, !PT ;  /* 0x0000000203029212 */ /* 0x000fc800078e3cff */
[----:B------:R-:W-:-:S05]  /*a780*/  @!P1 LOP3.LUT R3, R3, R2, RZ, 0x3c, !PT ;  /* 0x0000000203039212 */ /* 0x000fca00078e3cff */
[----:B------:R-:W2:Y:S04]  /*a790*/  @!P1 LDG.E.U16 R25, [R2.64] ;  /* 0x0000000802199981 */ /* 0x000ea8000c1e1500 */
[----:B--2---:R0:W-:Y:S04]  /*a7a0*/  STL [R1+0x48], R25 ;  /* 0x0000481901007387 */ /* 0x0041e80000100800 */
[----:B0-----:R-:W2:Y:S04]  /*a7b0*/  LDL.LU R25, [R1+0xa0c] ;  /* 0x000a0c0001197983 */ /* 0x001ea80000300800 */
        /* <DEDUP_REMOVED lines=38> */
[----:B---3--:R-:W-:-:S02]  /*aa20*/  PRMT R28, RZ, 0x7610, R28 ;  /* 0x00007610ff1c7816 */ /* 0x008fc4000000001c */
[----:B--2---:R-:W-:-:S04]  /*aa30*/  @!P1 LOP3.LUT R3, R3, R2, RZ, 0x3c, !PT ;  /* 0x0000000203039212 */ /* 0x004fc800078e3cff */
[----:B------:R-:W-:-:S04]  /*aa40*/  @!P1 LOP3.LUT R2, R3, R2, RZ, 0x3c, !PT ;  /* 0x0000000203029212 */ /* 0x000fc800078e3cff */
[----:B------:R-:W-:-:S05]  /*aa50*/  @!P1 LOP3.LUT R3, R3, R2, RZ, 0x3c, !PT ;  /* 0x0000000203039212 */ /* 0x000fca00078e3cff */
[----:B------:R-:W2:Y:S04]  /*aa60*/  @!P1 LDG.E.U16 R28, [R2.64] ;  /* 0x00000008021c9981 */ /* 0x000ea8000c1e1500 */
[----:B--2---:R0:W-:Y:S04]  /*aa70*/  STL [R1+0x34], R28 ;  /* 0x0000341c01007387 */ /* 0x0041e80000100800 */
[----:B------:R-:W2:Y:S04]  /*aa80*/  LDL R2, [R1+0x650] ;  /* 0x0006500001027983 */ /* 0x000ea80000100800 */
[----:B------:R-:W2:Y:S01]  /*aa90*/  LDL R3, [R1+0x654] ;  /* 0x0006540001037983 */ /* 0x000ea20000100800 */
[----:B------:R-:W-:-:S02]  /*aaa0*/  PRMT R0, RZ, 0x7610, R0 ;  /* 0x00007610ff007816 */ /* 0x000fc40000000000 */
[----:B------:R-:W-:Y:S01]  /*aab0*/  PRMT R27, RZ, 0x7610, R27 ;  /* 0x00007610ff1b7816 */ /* 0x000fe2000000001b */
[----:B0-----:R-:W0:Y:S01]  /*aac0*/  S2R R28, SR_TID.X ;  /* 0x00000000001c7919 */ /* 0x001e220000002100 */
[----:B----4-:R-:W-:Y:S02]  /*aad0*/  PRMT R26, RZ, 0x7610, R26 ;  /* 0x00007610ff1a7816 */ /* 0x010fe4000000001a */
[----:B------:R-:W-:Y:S02]  /*aae0*/  PRMT R25, RZ, 0x7610, R25 ;  /* 0x00007610ff197816 */ /* 0x000fe40000000019 */
[----:B------:R-:W-:Y:S02]  /*aaf0*/  PRMT R24, RZ, 0x7610, R24 ;  /* 0x00007610ff187816 */ /* 0x000fe40000000018 */
[----:B0-----:R-:W-:-:S05]  /*ab00*/  LOP3.LUT R28, R28, 0x3f, RZ, 0xc0, !PT ;  /* 0x0000003f1c1c7812 */ /* 0x001fca00078ec0ff */
[----:B------:R-:W-:Y:S01]  /*ab10*/  IMAD.SHL.U32 R28, R28, 0x2, RZ ;  /* 0x000000021c1c7824 */ /* 0x000fe200078e00ff */
[----:B--2---:R-:W-:-:S04]  /*ab20*/  @!P1 LOP3.LUT R3, R3, R2, RZ, 0x3c, !PT ;  /* 0x0000000203039212 */ /* 0x004fc800078e3cff */
[----:B------:R-:W-:-:S04]  /*ab30*/  @!P1 LOP3.LUT R2, R3, R2, RZ, 0x3c, !PT ;  /* 0x0000000203029212 */ /* 0x000fc800078e3cff */
[----:B------:R-:W-:-:S05]  /*ab40*/  @!P1 LOP3.LUT R3, R3, R2, RZ, 0x3c, !PT ;  /* 0x0000000203039212 */ /* 0x000fca00078e3cff */
[----:B------:R0:W2:Y:S04]  /*ab50*/  @!P1 LDG.E.U16 R0, [R2.64] ;  /* 0x0000000802009981 */ /* 0x0000a8000c1e1500 */
[----:B0-----:R-:W3:Y:S04]  /*ab60*/  LDL R2, [R1+0x640] ;  /* 0x0006400001027983 */ /* 0x001ee80000100800 */
[----:B------:R-:W3:Y:S04]  /*ab70*/  LDL R3, [R1+0x644] ;  /* 0x0006440001037983 */ /* 0x000ee80000100800 */
[----:B--2---:R0:W-:Y:S04]  /*ab80*/  STL [R1+0x988], R0 ;  /* 0x0009880001007387 */ /* 0x0041e80000100800 */
[----:B0-----:R-:W2:Y:S01]  /*ab90*/  LDL R0, [R1+0x6d8] ;  /* 0x0006d80001007983 */ /* 0x001ea20000100800 */
[----:B---3--:R-:W-:-:S04]  /*aba0*/  @!P1 LOP3.LUT R3, R3, R2, RZ, 0x3c, !PT ;  /* 0x0000000203039212 */ /* 0x008fc800078e3cff */
[----:B------:R-:W-:-:S04]  /*abb0*/  @!P1 LOP3.LUT R2, R3, R2, RZ, 0x3c, !PT ;  /* 0x0000000203029212 */ /* 0x000fc800078e3cff */
[----:B------:R-:W-:-:S05]  /*abc0*/  @!P1 LOP3.LUT R3, R3, R2, RZ, 0x3c, !PT ;  /* 0x0000000203039212 */ /* 0x000fca00078e3cff */
[----:B------:R0:W3:Y:S04]  /*abd0*/  @!P1 LDG.E.U16 R27, [R2.64] ;  /* 0x00000008021b9981 */ /* 0x0000e8000c1e1500 */
[----:B0-----:R-:W4:Y:S04]  /*abe0*/  LDL R2, [R1+0x630] ;  /* 0x0006300001027983 */ /* 0x001f280000100800 */
[----:B------:R-:W4:Y:S04]  /*abf0*/  LDL R3, [R1+0x634] ;  /* 0x0006340001037983 */ /* 0x000f280000100800 */
[----:B---3--:R0:W-:Y:S04]  /*ac00*/  STL [R1+0x98c], R27 ;  /* 0x00098c1b01007387 */ /* 0x0081e80000100800 */
[----:B0-----:R-:W3:Y:S01]  /*ac10*/  LDL R27, [R1+0x6fc] ;  /* 0x0006fc00011b7983 */ /* 0x001ee20000100800 */
[----:B----4-:R-:W-:-:S04]  /*ac20*/  @!P1 LOP3.LUT R3, R3, R2, RZ, 0x3c, !PT ;  /* 0x0000000203039212 */ /* 0x010fc800078e3cff */
[----:B------:R-:W-:-:S04]  /*ac30*/  @!P1 LOP3.LUT R2, R3, R2, RZ, 0x3c, !PT ;  /* 0x0000000203029212 */ /* 0x000fc800078e3cff */
[----:B------:R-:W-:-:S05]  /*ac40*/  @!P1 LOP3.LUT R3, R3, R2, RZ, 0x3c, !PT ;  /* 0x0000000203039212 */ /* 0x000fca00078e3cff */
[----:B------:R0:W4:Y:S04]  /*ac50*/  @!P1 LDG.E.U16 R26, [R2.64] ;  /* 0x00000008021a9981 */ /* 0x000128000c1e1500 */
[----:B0-----:R-:W3:Y:S01]  /*ac60*/  LDL R3, [R1+0x6d4] ;  /* 0x0006d40001037983 */ /* 0x001ee20000100800 */
[----:B--2---:R-:W-:-:S05]  /*ac70*/  @!P1 IMAD.MOV.U32 R2, RZ, RZ, R0 ;  /* 0x000000ffff029224 */ /* 0x004fca00078e0000 */
[----:B---3--:R0:W2:Y:S04]  /*ac80*/  @!P1 LDG.E.U16 R25, [R2.64] ;  /* 0x0000000802199981 */ /* 0x0080a8000c1e1500 */
[----:B----4-:R1:W-:Y:S04]  /*ac90*/  STL [R1+0x990], R26 ;  /* 0x0009901a01007387 */ /* 0x0103e80000100800 */
[----:B------:R-:W3:Y:S04]  /*aca0*/  LDL R0, [R1+0x70c] ;  /* 0x00070c0001007983 */ /* 0x000ee80000100800 */
[----:B0-----:R-:W4:Y:S04]  /*acb0*/  LDL R2, [R1+0x6e0] ;  /* 0x0006e00001027983 */ /* 0x001f280000100800 */
[----:B------:R-:W4:Y:S04]  /*acc0*/  LDL R3, [R1+0x6ec] ;  /* 0x0006ec0001037983 */ /* 0x000f280000100800 */
[----:B-1----:R-:W3:Y:S04]  /*acd0*/  LDL R26, [R1+0x6f0] ;  /* 0x0006f000011a7983 */ /* 0x002ee80000100800 */
[----:B------:R0:W-:Y:S02]  /*ace0*/  STS.U16 [R28+0x1400], R5 ;  /* 0x001400051c007388 */ /* 0x0001e40000000400 */
[----:B0-----:R-:W-:-:S02]  /*acf0*/  PRMT R5, RZ, 0x7610, R5 ;  /* 0x00007610ff057816 */ /* 0x001fc40000000005 */
[----:B--2---:R0:W-:Y:S04]  /*ad00*/  STL [R1+0x994], R25 ;  /* 0x0009941901007387 */ /* 0x0041e80000100800 */
[----:B0-----:R-:W2:Y:S01]  /*ad10*/  LDL R25, [R1+0x700] ;  /* 0x0007000001197983 */ /* 0x001ea20000100800 */
[----:B----4-:R-:W-:-:S04]  /*ad20*/  @!P1 LOP3.LUT R3, R3, R2, RZ, 0x3c, !PT ;  /* 0x0000000203039212 */ /* 0x010fc800078e3cff */
[----:B------:R-:W-:-:S04]  /*ad30*/  @!P1 LOP3.LUT R2, R3, R2, RZ, 0x3c, !PT ;  /* 0x0000000203029212 */ /* 0x000fc800078e3cff */
[----:B------:R-:W-:-:S05]  /*ad40*/  @!P1 LOP3.LUT R3, R3, R2, RZ, 0x3c, !PT ;  /* 0x0000000203039212 */ /* 0x000fca00078e3cff */
[----:B------:R0:W4:Y:S02]  /*ad50*/  @!P1 LDG.E.U16 R24, [R2.64] ;  /* 0x0000000802189981 */ /* 0x000124000c1e1500 */
[----:B0-----:R-:W-:Y:S02]  /*ad60*/  @!P1 IMAD.MOV.U32 R2, RZ, RZ, R27 ;  /* 0x000000ffff029224 */ /* 0x001fe400078e001b */
[----:B---3--:R-:W-:-:S05]  /*ad70*/  @!P1 IMAD.MOV.U32 R3, RZ, RZ, R26 ;  /* 0x000000ffff039224 */ /* 0x008fca00078e001a */
[----:B------:R0:W3:Y:S04]  /*ad80*/  @!P1 LDG.E.U16 R5, [R2.64] ;  /* 0x0000000802059981 */ /* 0x0000e8000c1e1500 */
[----:B------:R1:W-:Y:S01]  /*ad90*/  STS.U16 [R28+0x1800], R4 ;  /* 0x001800041c007388 */ /* 0x0003e20000000400 */
[----:B0-----:R-:W-:Y:S01]  /*ada0*/  @!P1 IMAD.MOV.U32 R2, RZ, RZ, R0 ;  /* 0x000000ffff029224 */ /* 0x001fe200078e0000 */
[----:B-1----:R-:W-:Y:S01]  /*adb0*/  PRMT R4, RZ, 0x7610, R4 ;  /* 0x00007610ff047816 */ /* 0x002fe20000000004 */
[----:B--2---:R-:W-:-:S05]  /*adc0*/  @!P1 IMAD.MOV.U32 R3, RZ, RZ, R25 ;  /* 0x000000ffff039224 */ /* 0x004fca00078e0019 */
[----:B------:R0:W2:Y:S04]  /*add0*/  @!P1 LDG.E.U16 R4, [R2.64] ;  /* 0x0000000802049981 */ /* 0x0000a8000c1e1500 */
[----:B----4-:R1:W-:Y:S04]  /*ade0*/  STL [R1+0x998], R24 ;  /* 0x0009981801007387 */ /* 0x0103e80000100800 */
[----:B------:R-:W4:Y:S04]  /*adf0*/  LDL R27, [R1+0x720] ;  /* 0x00072000011b7983 */ /* 0x000f280000100800 */
[----:B------:R-:W4:Y:S04]  /*ae00*/  LDL R26, [R1+0x728] ;  /* 0x00072800011a7983 */ /* 0x000f280000100800 */
[----:B-1----:R-:W4:Y:S04]  /*ae10*/  LDL R24, [R1+0x71c] ;  /* 0x00071c0001187983 */ /* 0x002f280000100800 */
[----:B---3--:R1:W-:Y:S04]  /*ae20*/  STL [R1+0x99c], R5 ;  /* 0x00099c0501007387 */ /* 0x0083e80000100800 */
[----:B------:R-:W3:Y:S04]  /*ae30*/  LDL R25, [R1+0x6c8] ;  /* 0x0006c80001197983 */ /* 0x000ee80000100800 */
[----:B------:R-:W3:Y:S04]  /*ae40*/  LDL R0, [R1+0x6cc] ;  /* 0x0006cc0001007983 */ /* 0x000ee80000100800 */
[----:B-1----:R-:W3:Y:S01]  /*ae50*/  LDL R5, [R1+0x710] ;  /* 0x0007100001057983 */ /* 0x002ee20000100800 */
[----:B0-----:R-:W-:-:S03]  /*ae60*/  PRMT R3, RZ, 0x7610, R3 ;  /* 0x00007610ff037816 */ /* 0x001fc60000000003 */
[----:B------:R-:W-:Y:S04]  /*ae70*/  STS.U16 [R28+0x1c00], R7 ;  /* 0x001c00071c007388 */ /* 0x000fe80000000400 */
[----:B--2---:R0:W-:Y:S04]  /*ae80*/  STL [R1+0x9a0], R4 ;  /* 0x0009a00401007387 */ /* 0x0041e80000100800 */
[----:B0-----:R-:W0:Y:S02]  /*ae90*/  S2R R4, SR_TID.X ;  /* 0x0000000000047919 */ /* 0x001e240000002100 */
[----:B0-----:R-:W-:-:S04]  /*aea0*/  LOP3.LUT R4, R4, 0x3f, RZ, 0xc0, !PT ;  /* 0x0000003f04047812 */ /* 0x001fc800078ec0ff */
[----:B------:R-:W-:Y:S01]  /*aeb0*/  ISETP.GE.AND P0, PT, R4, R6, PT ;  /* 0x000000060400720c */ /* 0x000fe20003f06270 */
[----:B----4-:R-:W-:Y:S02]  /*aec0*/  @!P1 IMAD.MOV.U32 R6, RZ, RZ, R24 ;  /* 0x000000ffff069224 */ /* 0x010fe400078e0018 */
[----:B------:R-:W2:Y:S01]  /*aed0*/  LDL R24, [R1+0x6b8] ;  /* 0x0006b80001187983 */ /* 0x000ea20000100800 */
[----:B---3--:R-:W-:-:S03]  /*aee0*/  @!P1 IMAD.MOV.U32 R7, RZ, RZ, R5 ;  /* 0x000000ffff079224 */ /* 0x008fc600078e0005 */
[----:B------:R-:W3:Y:S04]  /*aef0*/  LDL R5, [R1+0x6bc] ;  /* 0x0006bc0001057983 */ /* 0x000ee80000100800 */
[----:B------:R0:W4:Y:S01]  /*af00*/  @!P1 LDG.E.U16 R3, [R6.64] ;  /* 0x0000000806039981 */ /* 0x000122000c1e1500 */
[----:B------:R-:W-:Y:S02]  /*af10*/  PRMT R2, RZ, 0x7610, R2 ;  /* 0x00007610ff027816 */ /* 0x000fe40000000002 */
[----:B------:R-:W-:Y:S01]  /*af20*/  PRMT R23, RZ, 0x7610, R23 ;  /* 0x00007610ff177816 */ /* 0x000fe20000000017 */
[----:B0-----:R-:W-:Y:S02]  /*af30*/  @!P1 IMAD.MOV.U32 R6, RZ, RZ, R26 ;  /* 0x000000ffff069224 */ /* 0x001fe400078e001a */
[----:B------:R-:W-:-:S05]  /*af40*/  @!P1 IMAD.MOV.U32 R7, RZ, RZ, R27 ;  /* 0x000000ffff079224 */ /* 0x000fca00078e001b */
[----:B------:R0:W4:Y:S02]  /*af50*/  @!P1 LDG.E.U16 R2, [R6.64] ;  /* 0x0000000806029981 */ /* 0x000124000c1e1500 */
[----:B0-----:R-:W-:Y:S02]  /*af60*/  @!P0 IMAD.MOV.U32 R6, RZ, RZ, R0 ;  /* 0x000000ffff068224 */ /* 0x001fe400078e0000 */
[----:B------:R-:W-:-:S05]  /*af70*/  @!P0 IMAD.MOV.U32 R7, RZ, RZ, R25 ;  /* 0x000000ffff078224 */ /* 0x000fca00078e0019 */
[----:B------:R2:W4:Y:S01]  /*af80*/  @!P0 LDG.E.U16 R23, [R6.64] ;  /* 0x0000000806178981 */ /* 0x000522000c1e1500 */
[----:B------:R-:W-:Y:S01]  /*af90*/  PRMT R22, RZ, 0x7610, R22 ;  /* 0x00007610ff167816 */ /* 0x000fe20000000016 */
[----:B--2---:R-:W-:Y:S02]  /*afa0*/  @!P0 IMAD.MOV.U32 R7, RZ, RZ, R24 ;  /* 0x000000ffff078224 */ /* 0x004fe400078e0018 */
[----:B---3--:R-:W-:Y:S01]  /*afb0*/  @!P0 IMAD.MOV.U32 R6, RZ, RZ, R5 ;  /* 0x000000ffff068224 */ /* 0x008fe200078e0005 */
[----:B----4-:R0:W-:Y:S04]  /*afc0*/  STL [R1+0x9a4], R3 ;  /* 0x0009a40301007387 */ /* 0x0101e80000100800 */
[----:B------:R-:W2:Y:S04]  /*afd0*/  LDL R4, [R1+0x6a8] ;  /* 0x0006a80001047983 */ /* 0x000ea80000100800 */
[----:B------:R2:W3:Y:S04]  /*afe0*/  @!P0 LDG.E.U16 R22, [R6.64] ;  /* 0x0000000806168981 */ /* 0x0004e8000c1e1500 */
[----:B0-----:R-:W4:Y:S04]  /*aff0*/  LDL R3, [R1+0x6ac] ;  /* 0x0006ac0001037983 */ /* 0x001f280000100800 */
[----:B------:R0:W-:Y:S04]  /*b000*/  STL [R1+0x9a8], R2 ;  /* 0x0009a80201007387 */ /* 0x0001e80000100800 */
[----:B------:R-:W4:Y:S04]  /*b010*/  LDL R0, [R1+0x69c] ;  /* 0x00069c0001007983 */ /* 0x000f280000100800 */
[----:B0-----:R-:W4:Y:S04]  /*b020*/  LDL R2, [R1+0x698] ;  /* 0x0006980001027983 */ /* 0x001f280000100800 */
[----:B------:R-:W-:Y:S04]  /*b030*/  STL [R1+0x9ac], R23 ;  /* 0x0009ac1701007387 */ /* 0x000fe80000100800 */
[----:B------:R-:W4:Y:S04]  /*b040*/  LDL R24, [R1+0x688] ;  /* 0x0006880001187983 */ /* 0x000f280000100800 */
[----:B------:R-:W4:Y:S01]  /*b050*/  LDL R5, [R1+0x68c] ;  /* 0x00068c0001057983 */ /* 0x000f220000100800 */
[----:B--2---:R-:W-:-:S03]  /*b060*/  @!P0 IMAD.MOV.U32 R7, RZ, RZ, R4 ;  /* 0x000000ffff078224 */ /* 0x004fc600078e0004 */
[----:B---3--:R-:W-:Y:S01]  /*b070*/  STL [R1+0x9b0], R22 ;  /* 0x0009b01601007387 */ /* 0x008fe20000100800 */
[----:B----4-:R-:W-:-:S03]  /*b080*/  @!P0 IMAD.MOV.U32 R6, RZ, RZ, R3 ;  /* 0x000000ffff068224 */ /* 0x010fc600078e0003 */
[----:B------:R-:W2:Y:S04]  /*b090*/  LDL R4, [R1+0x678] ;  /* 0x0006780001047983 */ /* 0x000ea80000100800 */
[----:B------:R-:W3:Y:S01]  /*b0a0*/  LDL R3, [R1+0x67c] ;  /* 0x00067c0001037983 */ /* 0x000ee20000100800 */
[----:B------:R-:W-:-:S03]  /*b0b0*/  PRMT R21, RZ, 0x7610, R21 ;  /* 0x00007610ff157816 */ /* 0x000fc60000000015 */
[----:B------:R0:W-:Y:S04]  /*b0c0*/  STS.U16 [R28], R20 ;  /* 0x000000141c007388 */ /* 0x0001e80000000400 */
[----:B------:R1:W4:Y:S01]  /*b0d0*/  @!P0 LDG.E.U16 R21, [R6.64] ;  /* 0x0000000806158981 */ /* 0x000322000c1e1500 */
[----:B0-----:R-:W-:Y:S01]  /*b0e0*/  PRMT R20, RZ, 0x7610, R20 ;  /* 0x00007610ff147816 */ /* 0x001fe20000000014 */
[----:B-1----:R-:W-:Y:S02]  /*b0f0*/  @!P0 IMAD.MOV.U32 R6, RZ, RZ, R0 ;  /* 0x000000ffff068224 */ /* 0x002fe400078e0000 */
[----:B------:R-:W-:Y:S01]  /*b100*/  @!P0 IMAD.MOV.U32 R7, RZ, RZ, R2 ;  /* 0x000000ffff078224 */ /* 0x000fe200078e0002 */
[----:B------:R0:W-:Y:S04]  /*b110*/  STS.U16 [R28+0x400], R19 ;  /* 0x000400131c007388 */ /* 0x0001e80000000400 */
[----:B------:R1:W4:Y:S01]  /*b120*/  @!P0 LDG.E.U16 R20, [R6.64] ;  /* 0x0000000806148981 */ /* 0x000322000c1e1500 */
[----:B0-----:R-:W-:Y:S01]  /*b130*/  PRMT R19, RZ, 0x7610, R19 ;  /* 0x00007610ff137816 */ /* 0x001fe20000000013 */
[----:B-1----:R-:W-:-:S02]  /*b140*/  @!P0 IMAD.MOV.U32 R6, RZ, RZ, R5 ;  /* 0x000000ffff068224 */ /* 0x002fc400078e0005 */
[----:B------:R-:W-:Y:S01]  /*b150*/  @!P0 IMAD.MOV.U32 R7, RZ, RZ, R24 ;  /* 0x000000ffff078224 */ /* 0x000fe200078e0018 */
[----:B------:R0:W-:Y:S04]  /*b160*/  STS.U16 [R28+0x800], R18 ;  /* 0x000800121c007388 */ /* 0x0001e80000000400 */
[----:B------:R2:W4:Y:S01]  /*b170*/  @!P0 LDG.E.U16 R19, [R6.64] ;  /* 0x0000000806138981 */ /* 0x000522000c1e1500 */
[----:B0-----:R-:W-:Y:S01]  /*b180*/  PRMT R18, RZ, 0x7610, R18 ;  /* 0x00007610ff127816 */ /* 0x001fe20000000012 */
[----:B--2---:R-:W-:Y:S02]  /*b190*/  @!P0 IMAD.MOV.U32 R7, RZ, RZ, R4 ;  /* 0x000000ffff078224 */ /* 0x004fe400078e0004 */
[----:B---3--:R-:W-:-:S05]  /*b1a0*/  @!P0 IMAD.MOV.U32 R6, RZ, RZ, R3 ;  /* 0x000000ffff068224 */ /* 0x008fca00078e0003 */
[----:B------:R-:W2:Y:S04]  /*b1b0*/  @!P0 LDG.E.U16 R18, [R6.64] ;  /* 0x0000000806128981 */ /* 0x000ea8000c1e1500 */
[----:B----4-:R-:W-:Y:S04]  /*b1c0*/  STL [R1+0x9b4], R21 ;  /* 0x0009b41501007387 */ /* 0x010fe80000100800 */
[----:B------:R-:W3:Y:S04]  /*b1d0*/  LDL R2, [R1+0x668] ;  /* 0x0006680001027983 */ /* 0x000ee80000100800 */
[----:B------:R-:W4:Y:S04]  /*b1e0*/  LDL R0, [R1+0x66c] ;  /* 0x00066c0001007983 */ /* 0x000f280000100800 */
[----:B------:R-:W4:Y:S04]  /*b1f0*/  LDL.LU R23, [R1+0x208] ;  /* 0x0002080001177983 */ /* 0x000f280000300800 */
[----:B------:R0:W-:Y:S04]  /*b200*/  STL [R1+0x9b8], R20 ;  /* 0x0009b81401007387 */ /* 0x0001e80000100800 */
[----:B------:R-:W4:Y:S04]  /*b210*/  LDL.LU R24, [R1+0x1f0] ;  /* 0x0001f00001187983 */ /* 0x000f280000300800 */
[----:B------:R1:W-:Y:S04]  /*b220*/  STL [R1+0x9bc], R19 ;  /* 0x0009bc1301007387 */ /* 0x0003e80000100800 */
[----:B0-----:R-:W4:Y:S04]  /*b230*/  LDL R20, [R1+0x658] ;  /* 0x0006580001147983 */ /* 0x001f280000100800 */
[----:B-1----:R-:W4:Y:S04]  /*b240*/  LDL R19, [R1+0x65c] ;  /* 0x00065c0001137983 */ /* 0x002f280000100800 */
[----:B------:R-:W4:Y:S04]  /*b250*/  LDL.LU R25, [R1+0x1dc] ;  /* 0x0001dc0001197983 */ /* 0x000f280000300800 */
[----:B--2---:R-:W-:Y:S04]  /*b260*/  STL [R1+0x9c0], R18 ;  /* 0x0009c01201007387 */ /* 0x004fe80000100800 */
[----:B------:R-:W2:Y:S04]  /*b270*/  LDL R5, [R1+0x648] ;  /* 0x0006480001057983 */ /* 0x000ea80000100800 */
[----:B------:R-:W2:Y:S01]  /*b280*/  LDL R4, [R1+0x64c] ;  /* 0x00064c0001047983 */ /* 0x000ea20000100800 */
[----:B---3--:R-:W-:-:S03]  /*b290*/  @!P0 IMAD.MOV.U32 R7, RZ, RZ, R2 ;  /* 0x000000ffff078224 */ /* 0x008fc600078e0002 */
[----:B------:R0:W-:Y:S01]  /*b2a0*/  STS.U16 [R28+0xc00], R17 ;  /* 0x000c00111c007388 */ /* 0x0001e20000000400 */
[----:B----4-:R-:W-:-:S03]  /*b2b0*/  @!P0 IMAD.MOV.U32 R6, RZ, RZ, R0 ;  /* 0x000000ffff068224 */ /* 0x010fc600078e0000 */
[----:B------:R1:W-:Y:S04]  /*b2c0*/  STS.U16 [R28+0x2000], R15 ;  /* 0x0020000f1c007388 */ /* 0x0003e80000000400 */
[----:B------:R3:W-:Y:S01]  /*b2d0*/  STS.U16 [R28+0x2800], R13 ;  /* 0x0028000d1c007388 */ /* 0x0007e20000000400 */
[----:B0-----:R-:W-:-:S03]  /*b2e0*/  PRMT R17, RZ, 0x7610, R17 ;  /* 0x00007610ff117816 */ /* 0x001fc60000000011 */
[----:B------:R-:W4:Y:S01]  /*b2f0*/  LDL R3, [R1+0x638] ;  /* 0x0006380001037983 */ /* 0x000f220000100800 */
[----:B-1----:R-:W-:-:S03]  /*b300*/  PRMT R15, RZ, 0x7610, R15 ;  /* 0x00007610ff0f7816 */ /* 0x002fc6000000000f */
[----:B------:R0:W4:Y:S01]  /*b310*/  @!P0 LDG.E.U16 R17, [R6.64] ;  /* 0x0000000806118981 */ /* 0x000122000c1e1500 */
[----:B---3--:R-:W-:-:S03]  /*b320*/  PRMT R13, RZ, 0x7610, R13 ;  /* 0x00007610ff0d7816 */ /* 0x008fc6000000000d */
[----:B------:R-:W3:Y:S04]  /*b330*/  LDL R2, [R1+0x63c] ;  /* 0x00063c0001027983 */ /* 0x000ee80000100800 */
[----:B------:R-:W3:Y:S04]  /*b340*/  LDL.LU R26, [R1+0x1c0] ;  /* 0x0001c000011a7983 */ /* 0x000ee80000300800 */
[----:B------:R-:W3:Y:S01]  /*b350*/  LDL.LU R27, [R1+0x1a0] ;  /* 0x0001a000011b7983 */ /* 0x000ee20000300800 */
[----:B0-----:R-:W-:Y:S02]  /*b360*/  @!P0 IMAD.MOV.U32 R7, RZ, RZ, R20 ;  /* 0x000000ffff078224 */ /* 0x001fe400078e0014 */
[----:B------:R-:W-:-:S05]  /*b370*/  @!P0 IMAD.MOV.U32 R6, RZ, RZ, R19 ;  /* 0x000000ffff068224 */ /* 0x000fca00078e0013 */
[----:B------:R2:W3:Y:S02]  /*b380*/  @!P0 LDG.E.U16 R15, [R6.64] ;  /* 0x00000008060f8981 */ /* 0x0004e4000c1e1500 */
[----:B--2---:R-:W-:Y:S02]  /*b390*/  @!P0 IMAD.MOV.U32 R7, RZ, RZ, R5 ;  /* 0x000000ffff078224 */ /* 0x004fe400078e0005 */
[----:B------:R-:W-:-:S05]  /*b3a0*/  @!P0 IMAD.MOV.U32 R6, RZ, RZ, R4 ;  /* 0x000000ffff068224 */ /* 0x000fca00078e0004 */
[----:B------:R0:W2:Y:S04]  /*b3b0*/  @!P0 LDG.E.U16 R13, [R6.64] ;  /* 0x00000008060d8981 */ /* 0x0000a8000c1e1500 */
[----:B------:R-:W-:Y:S04]  /*b3c0*/  STS.U16 [R28+0x3800], R8 ;  /* 0x003800081c007388 */ /* 0x000fe80000000400 */
[----:B------:R1:W-:Y:S04]  /*b3d0*/  STS.U16 [R28+0x3c00], R9 ;  /* 0x003c00091c007388 */ /* 0x0003e80000000400 */
[----:B----4-:R-:W-:Y:S04]  /*b3e0*/  STL [R1+0x9c4], R17 ;  /* 0x0009c41101007387 */ /* 0x010fe80000100800 */
[----:B-1----:R-:W4:Y:S04]  /*b3f0*/  LDL R9, [R1+0x62c] ;  /* 0x00062c0001097983 */ /* 0x002f280000100800 */
[----:B------:R-:W4:Y:S01]  /*b400*/  LDL R8, [R1+0x6dc] ;  /* 0x0006dc0001087983 */ /* 0x000f220000100800 */
[----:B------:R-:W-:-:S03]  /*b410*/  LOP3.LUT R0, R28, 0x10, RZ, 0x3c, !PT ;  /* 0x000000101c007812 */ /* 0x000fc600078e3cff */
[----:B------:R-:W-:Y:S04]  /*b420*/  STS.U16 [R28+0x1000], R16 ;  /* 0x001000101c007388 */ /* 0x000fe80000000400 */
[----:B---3--:R-:W-:Y:S04]  /*b430*/  STL [R1+0x9c8], R15 ;  /* 0x0009c80f01007387 */ /* 0x008fe80000100800 */
[----:B------:R-:W3:Y:S04]  /*b440*/  LDL R5, [R1+0x6d0] ;  /* 0x0006d00001057983 */ /* 0x000ee80000100800 */
[----:B------:R-:W3:Y:S01]  /*b450*/  LDL R4, [R1+0x6e4] ;  /* 0x0006e40001047983 */ /* 0x000ee20000100800 */
[----:B0-----:R-:W-:-:S03]  /*b460*/  @!P0 IMAD.MOV.U32 R6, RZ, RZ, R2 ;  /* 0x000000ffff068224 */ /* 0x001fc600078e0002 */
[----:B------:R-:W-:Y:S01]  /*b470*/  STS.U16 [R28+0x2400], R14 ;  /* 0x0024000e1c007388 */ /* 0x000fe20000000400 */
[----:B------:R-:W-:-:S03]  /*b480*/  @!P0 IMAD.MOV.U32 R7, RZ, RZ, R3 ;  /* 0x000000ffff078224 */ /* 0x000fc600078e0003 */
[----:B------:R-:W-:Y:S04]  /*b490*/  STS.U16 [R28+0x2c00], R12 ;  /* 0x002c000c1c007388 */ /* 0x000fe80000000400 */
[----:B------:R-:W-:Y:S04]  /*b4a0*/  STS.U16 [R28+0x3000], R11 ;  /* 0x0030000b1c007388 */ /* 0x000fe80000000400 */
[----:B------:R-:W-:Y:S04]  /*b4b0*/  STS.U16 [R28+0x3400], R10 ;  /* 0x0034000a1c007388 */ /* 0x000fe80000000400 */
[----:B------:R-:W-:Y:S04]  /*b4c0*/  STS.U16 [R0+0x80], R23 ;  /* 0x0000801700007388 */ /* 0x000fe80000000400 */
[----:B------:R0:W-:Y:S04]  /*b4d0*/  STS.U16 [R0+0x480], R24 ;  /* 0x0004801800007388 */ /* 0x0001e80000000400 */
[----:B--2---:R-:W-:Y:S04]  /*b4e0*/  STL [R1+0x9cc], R13 ;  /* 0x0009cc0d01007387 */ /* 0x004fe80000100800 */
[----:B0-----:R-:W2:Y:S04]  /*b4f0*/  LDL.LU R24, [R1+0x190] ;  /* 0x0001900001187983 */ /* 0x001ea80000300800 */
[----:B------:R-:W2:Y:S04]  /*b500*/  LDL R3, [R1+0x6e8] ;  /* 0x0006e80001037983 */ /* 0x000ea80000100800 */
[----:B------:R-:W2:Y:S01]  /*b510*/  LDL R2, [R1+0x6f4] ;  /* 0x0006f40001027983 */ /* 0x000ea20000100800 */
[----:B------:R-:W-:-:S06]  /*b520*/  PRMT R10, RZ, 0x7610, R10 ;  /* 0x00007610ff0a7816 */ /* 0x000fcc000000000a */
[----:B------:R0:W2:Y:S02]  /*b530*/  @!P0 LDG.E.U16 R10, [R6.64] ;  /* 0x00000008060a8981 */ /* 0x0000a4000c1e1500 */
[----:B0-----:R-:W-:Y:S02]  /*b540*/  PRMT R6, RZ, 0x7610, R6 ;  /* 0x00007610ff067816 */ /* 0x001fe40000000006 */
[----:B------:R-:W-:-:S04]  /*b550*/  PRMT R7, RZ, 0x7610, R7 ;  /* 0x00007610ff077816 */ /* 0x000fc80000000007 */
[----:B----4-:R3:W4:Y:S02]  /*b560*/  @!P0 LDG.E.U16 R6, [R8.64] ;  /* 0x0000000808068981 */ /* 0x010724000c1e1500 */
[----:B---3--:R-:W-:Y:S02]  /*b570*/  @!P0 IMAD.MOV.U32 R9, RZ, RZ, R5 ;  /* 0x000000ffff098224 */ /* 0x008fe400078e0005 */
[----:B------:R-:W-:-:S05]  /*b580*/  @!P0 IMAD.MOV.U32 R8, RZ, RZ, R4 ;  /* 0x000000ffff088224 */ /* 0x000fca00078e0004 */
[----:B------:R2:W3:Y:S01]  /*b590*/  @!P0 LDG.E.U16 R7, [R8.64] ;  /* 0x0000000808078981 */ /* 0x0004e2000c1e1500 */
[----:B------:R-:W-:Y:S01]  /*b5a0*/  PRMT R11, RZ, 0x7610, R11 ;  /* 0x00007610ff0b7816 */ /* 0x000fe2000000000b */
[----:B--2---:R-:W-:Y:S02]  /*b5b0*/  @!P0 IMAD.MOV.U32 R9, RZ, RZ, R3 ;  /* 0x000000ffff098224 */ /* 0x004fe400078e0003 */
[----:B------:R-:W-:-:S05]  /*b5c0*/  @!P0 IMAD.MOV.U32 R8, RZ, RZ, R2 ;  /* 0x000000ffff088224 */ /* 0x000fca00078e0002 */
[----:B------:R-:W2:Y:S04]  /*b5d0*/  @!P0 LDG.E.U16 R11, [R8.64] ;  /* 0x00000008080b8981 */ /* 0x000ea8000c1e1500 */
[----:B------:R-:W-:Y:S04]  /*b5e0*/  STL [R1+0x9d0], R10 ;  /* 0x0009d00a01007387 */ /* 0x000fe80000100800 */
[----:B------:R0:W-:Y:S04]  /*b5f0*/  STS.U16 [R0+0x880], R25 ;  /* 0x0008801900007388 */ /* 0x0001e80000000400 */
[----:B------:R1:W-:Y:S04]  /*b600*/  STS.U16 [R0+0xc80], R26 ;  /* 0x000c801a00007388 */ /* 0x0003e80000000400 */
[----:B0-----:R-:W2:Y:S04]  /*b610*/  LDL.LU R25, [R1+0x174] ;  /* 0x0001740001197983 */ /* 0x001ea80000300800 */
[----:B----4-:R-:W-:Y:S04]  /*b620*/  STL [R1+0x9d4], R6 ;  /* 0x0009d40601007387 */ /* 0x010fe80000100800 */
[----:B-1----:R-:W4:Y:S04]  /*b630*/  LDL.LU R26, [R1+0x164] ;  /* 0x00016400011a7983 */ /* 0x002f280000300800 */
[----:B---3--:R-:W-:Y:S04]  /*b640*/  STL [R1+0x9d8], R7 ;  /* 0x0009d80701007387 */ /* 0x008fe80000100800 */
[----:B------:R-:W3:Y:S04]  /*b650*/  LDL R13, [R1+0x6f8] ;  /* 0x0006f800010d7983 */ /* 0x000ee80000100800 */
[----:B------:R-:W4:Y:S04]  /*b660*/  LDL R10, [R1+0x704] ;  /* 0x00070400010a7983 */ /* 0x000f280000100800 */
[----:B------:R-:W4:Y:S04]  /*b670*/  LDL R3, [R1+0x708] ;  /* 0x0007080001037983 */ /* 0x000f280000100800 */
[----:B------:R-:W4:Y:S04]  /*b680*/  LDL R2, [R1+0x714] ;  /* 0x0007140001027983 */ /* 0x000f280000100800 */
[----:B------:R-:W4:Y:S04]  /*b690*/  LDL.LU R17, [R1+0x148] ;  /* 0x0001480001117983 */ /* 0x000f280000300800 */
[----:B------:R-:W4:Y:S04]  /*b6a0*/  LDL.LU R18, [R1+0x12c] ;  /* 0x00012c0001127983 */ /* 0x000f280000300800 */
[----:B------:R-:W4:Y:S04]  /*b6b0*/  LDL.LU R19, [R1+0x110] ;  /* 0x0001100001137983 */ /* 0x000f280000300800 */
[----:B------:R-:W4:Y:S04]  /*b6c0*/  LDL.LU R20, [R1+0xf4] ;  /* 0x0000f40001147983 */ /* 0x000f280000300800 */
[----:B------:R0:W-:Y:S04]  /*b6d0*/  STS.U16 [R0+0x1080], R27 ;  /* 0x0010801b00007388 */ /* 0x0001e80000000400 */
[----:B------:R-:W4:Y:S04]  /*b6e0*/  LDL.LU R4, [R1+0xd8] ;  /* 0x0000d80001047983 */ /* 0x000f280000300800 */
[----:B0-----:R-:W4:Y:S04]  /*b6f0*/  LDL.LU R27, [R1+0xbc] ;  /* 0x0000bc00011b7983 */ /* 0x001f280000300800 */
[----:B--2---:R-:W-:Y:S04]  /*b700*/  STL [R1+0x9dc], R11 ;  /* 0x0009dc0b01007387 */ /* 0x004fe80000100800 */
[----:B------:R-:W2:Y:S04]  /*b710*/  LDL R7, [R1+0x718] ;  /* 0x0007180001077983 */ /* 0x000ea80000100800 */
[----:B------:R-:W2:Y:S01]  /*b720*/  LDL R6, [R1+0x724] ;  /* 0x0007240001067983 */ /* 0x000ea20000100800 */
[----:B------:R-:W-:-:S02]  /*b730*/  PRMT R12, RZ, 0x7610, R12 ;  /* 0x00007610ff0c7816 */ /* 0x000fc4000000000c */
[----:B------:R-:W-:Y:S01]  /*b740*/  PRMT R14, RZ, 0x7610, R14 ;  /* 0x00007610ff0e7816 */ /* 0x000fe2000000000e */
[----:B------:R-:W2:Y:S01]  /*b750*/  LDL.LU R21, [R1+0x90] ;  /* 0x0000900001157983 */ /* 0x000ea20000300800 */
[----:B------:R-:W-:-:S03]  /*b760*/  PRMT R16, RZ, 0x7610, R16 ;  /* 0x00007610ff107816 */ /* 0x000fc60000000010 */
[----:B------:R-:W2:Y:S04]  /*b770*/  LDL.LU R22, [R1+0x68] ;  /* 0x0000680001167983 */ /* 0x000ea80000300800 */
[----:B------:R-:W2:Y:S01]  /*b780*/  LDL.LU R5, [R1+0x22c] ;  /* 0x00022c0001057983 */ /* 0x000ea20000300800 */
[----:B---3--:R-:W-:Y:S02]  /*b790*/  @!P0 IMAD.MOV.U32 R9, RZ, RZ, R13 ;  /* 0x000000ffff098224 */ /* 0x008fe400078e000d */
[----:B----4-:R-:W-:-:S05]  /*b7a0*/  @!P0 IMAD.MOV.U32 R8, RZ, RZ, R10 ;  /* 0x000000ffff088224 */ /* 0x010fca00078e000a */
[----:B------:R0:W3:Y:S02]  /*b7b0*/  @!P0 LDG.E.U16 R12, [R8.64] ;  /* 0x00000008080c8981 */ /* 0x0000e4000c1e1500 */
[----:B0-----:R-:W-:Y:S02]  /*b7c0*/  @!P0 IMAD.MOV.U32 R8, RZ, RZ, R2 ;  /* 0x000000ffff088224 */ /* 0x001fe400078e0002 */
[----:B------:R-:W-:-:S05]  /*b7d0*/  @!P0 IMAD.MOV.U32 R9, RZ, RZ, R3 ;  /* 0x000000ffff098224 */ /* 0x000fca00078e0003 */
[----:B------:R2:W4:Y:S02]  /*b7e0*/  @!P0 LDG.E.U16 R14, [R8.64] ;  /* 0x00000008080e8981 */ /* 0x000524000c1e1500 */
[----:B--2---:R-:W-:Y:S02]  /*b7f0*/  @!P0 IMAD.MOV.U32 R9, RZ, RZ, R7 ;  /* 0x000000ffff098224 */ /* 0x004fe400078e0007 */
[----:B------:R-:W-:-:S05]  /*b800*/  @!P0 IMAD.MOV.U32 R8, RZ, RZ, R6 ;  /* 0x000000ffff088224 */ /* 0x000fca00078e0006 */
[----:B------:R-:W2:Y:S04]  /*b810*/  @!P0 LDG.E.U16 R16, [R8.64] ;  /* 0x0000000808108981 */ /* 0x000ea8000c1e1500 */
[----:B------:R0:W-:Y:S04]  /*b820*/  STS.U16 [R0+0x1480], R24 ;  /* 0x0014801800007388 */ /* 0x0001e80000000400 */
[----:B------:R1:W-:Y:S04]  /*b830*/  STS.U16 [R0+0x1880], R25 ;  /* 0x0018801900007388 */ /* 0x0003e80000000400 */
[----:B------:R0:W-:Y:S04]  /*b840*/  STS.U16 [R0+0x1c80], R26 ;  /* 0x001c801a00007388 */ /* 0x0001e80000000400 */
[----:B------:R-:W-:Y:S04]  /*b850*/  STS.U16 [R0+0x2080], R17 ;  /* 0x0020801100007388 */ /* 0x000fe80000000400 */
[----:B------:R-:W-:Y:S04]  /*b860*/  STS.U16 [R0+0x2480], R18 ;  /* 0x0024801200007388 */ /* 0x000fe80000000400 */
[----:B------:R-:W-:Y:S04]  /*b870*/  STS.U16 [R0+0x2880], R19 ;  /* 0x0028801300007388 */ /* 0x000fe80000000400 */
[----:B------:R-:W-:Y:S04]  /*b880*/  STS.U16 [R0+0x2c80], R20 ;  /* 0x002c801400007388 */ /* 0x000fe80000000400 */
[----:B---3--:R-:W-:Y:S04]  /*b890*/  STL [R1+0x9e0], R12 ;  /* 0x0009e00c01007387 */ /* 0x008fe80000100800 */
[----:B0-----:R-:W3:Y:S04]  /*b8a0*/  LDL.LU R24, [R1+0x214] ;  /* 0x0002140001187983 */ /* 0x001ee80000300800 */
[----:B-1----:R-:W3:Y:S04]  /*b8b0*/  LDL.LU R25, [R1+0x1f8] ;  /* 0x0001f80001197983 */ /* 0x002ee80000300800 */
[----:B------:R0:W-:Y:S04]  /*b8c0*/  STS.U16 [R0+0x3080], R4 ;  /* 0x0030800400007388 */ /* 0x0001e80000000400 */
[----:B----4-:R-:W-:Y:S04]  /*b8d0*/  STL [R1+0x9e4], R14 ;  /* 0x0009e40e01007387 */ /* 0x010fe80000100800 */
[----:B------:R-:W4:Y:S04]  /*b8e0*/  LDL.LU R23, [R1+0x1d8] ;  /* 0x0001d80001177983 */ /* 0x000f280000300800 */
[----:B------:R-:W4:Y:S04]  /*b8f0*/  LDL.LU R2, [R1+0x1bc] ;  /* 0x0001bc0001027983 */ /* 0x000f280000300800 */
[----:B------:R-:W4:Y:S04]  /*b900*/  LDL.LU R3, [R1+0x19c] ;  /* 0x00019c0001037983 */ /* 0x000f280000300800 */
[----:B------:R-:W4:Y:S01]  /*b910*/  LDL.LU R26, [R1+0x180] ;  /* 0x00018000011a7983 */ /* 0x000f220000300800 */
[----:B0-----:R-:W-:-:S03]  /*b920*/  LOP3.LUT R4, R28, 0x20, RZ, 0x3c, !PT ;  /* 0x000000201c047812 */ /* 0x001fc600078e3cff */
[----:B------:R0:W-:Y:S04]  /*b930*/  STS.U16 [R0+0x3480], R27 ;  /* 0x0034801b00007388 */ /* 0x0001e80000000400 */
[----:B------:R-:W-:Y:S04]  /*b940*/  STS.U16 [R0+0x3880], R21 ;  /* 0x0038801500007388 */ /* 0x000fe80000000400 */
[----:B------:R-:W-:Y:S04]  /*b950*/  STS.U16 [R0+0x3c80], R22 ;  /* 0x003c801600007388 */ /* 0x000fe80000000400 */
[----:B------:R1:W-:Y:S04]  /*b960*/  STS.U16 [R4+0x100], R5 ;  /* 0x0001000504007388 */ /* 0x0003e80000000400 */
[----:B--2---:R-:W-:Y:S04]  /*b970*/  STL [R1+0x9e8], R16 ;  /* 0x0009e81001007387 */ /* 0x004fe80000100800 */
[----:B0-----:R-:W2:Y:S04]  /*b980*/  LDL.LU R27, [R1+0x160] ;  /* 0x00016000011b7983 */ /* 0x001ea80000300800 */
[----:B------:R-:W-:Y:S04]  /*b990*/  STL [R1+0x9ec], R0 ;  /* 0x0009ec0001007387 */ /* 0x000fe80000100800 */
[----:B------:R-:W2:Y:S04]  /*b9a0*/  LDL.LU R8, [R1+0x144] ;  /* 0x0001440001087983 */ /* 0x000ea80000300800 */
[----:B------:R-:W2:Y:S04]  /*b9b0*/  LDL.LU R9, [R1+0x128] ;  /* 0x0001280001097983 */ /* 0x000ea80000300800 */
[----:B------:R-:W2:Y:S04]  /*b9c0*/  LDL.LU R14, [R1+0x10c] ;  /* 0x00010c00010e7983 */ /* 0x000ea80000300800 */
[----:B------:R-:W2:Y:S04]  /*b9d0*/  LDL.LU R12, [R1+0xf0] ;  /* 0x0000f000010c7983 */ /* 0x000ea80000300800 */
[----:B------:R-:W2:Y:S04]  /*b9e0*/  LDL.LU R11, [R1+0xd4] ;  /* 0x0000d400010b7983 */ /* 0x000ea80000300800 */
[----:B------:R-:W2:Y:S04]  /*b9f0*/  LDL.LU R7, [R1+0xb8] ;  /* 0x0000b80001077983 */ /* 0x000ea80000300800 */
[----:B-1----:R-:W2:Y:S04]  /*ba00*/  LDL.LU R5, [R1+0x8c] ;  /* 0x00008c0001057983 */ /* 0x002ea80000300800 */
[----:B---3--:R0:W-:Y:S04]  /*ba10*/  STS.U16 [R4+0x500], R24 ;  /* 0x0005001804007388 */ /* 0x0081e80000000400 */
[----:B------:R1:W-:Y:S04]  /*ba20*/  STS.U16 [R4+0x900], R25 ;  /* 0x0009001904007388 */ /* 0x0003e80000000400 */
[----:B0-----:R-:W3:Y:S04]  /*ba30*/  LDL.LU R24, [R1+0x228] ;  /* 0x0002280001187983 */ /* 0x001ee80000300800 */
[----:B-1----:R-:W3:Y:S04]  /*ba40*/  LDL.LU R25, [R1+0x210] ;  /* 0x0002100001197983 */ /* 0x002ee80000300800 */
[----:B------:R-:W3:Y:S04]  /*ba50*/  LDL.LU R6, [R1+0x1f4] ;  /* 0x0001f40001067983 */ /* 0x000ee80000300800 */
[----:B------:R-:W3:Y:S04]  /*ba60*/  LDL.LU R10, [R1+0x1d4] ;  /* 0x0001d400010a7983 */ /* 0x000ee80000300800 */
[----:B----4-:R0:W-:Y:S04]  /*ba70*/  STS.U16 [R4+0xd00], R23 ;  /* 0x000d001704007388 */ /* 0x0101e80000000400 */
[----:B------:R-:W4:Y:S04]  /*ba80*/  LDL.LU R13, [R1+0x1b4] ;  /* 0x0001b400010d7983 */ /* 0x000f280000300800 */
[----:B------:R1:W-:Y:S04]  /*ba90*/  STS.U16 [R4+0x1100], R2 ;  /* 0x0011000204007388 */ /* 0x0003e80000000400 */
[----:B------:R-:W4:Y:S04]  /*baa0*/  LDL.LU R15, [R1+0x198] ;  /* 0x00019800010f7983 */ /* 0x000f280000300800 */
[----:B------:R0:W-:Y:S04]  /*bab0*/  STS.U16 [R4+0x1500], R3 ;  /* 0x0015000304007388 */ /* 0x0001e80000000400 */
[----:B------:R-:W4:Y:S04]  /*bac0*/  LDL.LU R17, [R1+0x17c] ;  /* 0x00017c0001117983 */ /* 0x000f280000300800 */
[----:B------:R0:W-:Y:S04]  /*bad0*/  STS.U16 [R4+0x1900], R26 ;  /* 0x0019001a04007388 */ /* 0x0001e80000000400 */
[----:B------:R-:W4:Y:S04]  /*bae0*/  LDL.LU R18, [R1+0x15c] ;  /* 0x00015c0001127983 */ /* 0x000f280000300800 */
[----:B------:R-:W4:Y:S04]  /*baf0*/  LDL.LU R19, [R1+0x140] ;  /* 0x0001400001137983 */ /* 0x000f280000300800 */
[----:B------:R-:W4:Y:S04]  /*bb00*/  LDL.LU R20, [R1+0x124] ;  /* 0x0001240001147983 */ /* 0x000f280000300800 */
[----:B------:R-:W4:Y:S04]  /*bb10*/  LDL.LU R21, [R1+0x108] ;  /* 0x0001080001157983 */ /* 0x000f280000300800 */
[----:B------:R-:W4:Y:S04]  /*bb20*/  LDL.LU R22, [R1+0xec] ;  /* 0x0000ec0001167983 */ /* 0x000f280000300800 */
[----:B0-----:R-:W4:Y:S04]  /*bb30*/  LDL.LU R23, [R1+0xb4] ;  /* 0x0000b40001177983 */ /* 0x001f280000300800 */
[----:B-1----:R-:W4:Y:S04]  /*bb40*/  LDL.LU R2, [R1+0x7c] ;  /* 0x00007c0001027983 */ /* 0x002f280000300800 */
[----:B------:R-:W4:Y:S04]  /*bb50*/  LDL.LU R3, [R1+0x60] ;  /* 0x0000600001037983 */ /* 0x000f280000300800 */
[----:B------:R-:W4:Y:S04]  /*bb60*/  LDL.LU R26, [R1+0x224] ;  /* 0x00022400011a7983 */ /* 0x000f280000300800 */
[----:B--2---:R0:W-:Y:S04]  /*bb70*/  STS.U16 [R4+0x1d00], R27 ;  /* 0x001d001b04007388 */ /* 0x0041e80000000400 */
[----:B------:R-:W-:Y:S04]  /*bb80*/  STS.U16 [R4+0x2100], R8 ;  /* 0x0021000804007388 */ /* 0x000fe80000000400 */
[----:B------:R-:W-:Y:S04]  /*bb90*/  STS.U16 [R4+0x2500], R9 ;  /* 0x0025000904007388 */ /* 0x000fe80000000400 */
[----:B------:R-:W-:Y:S04]  /*bba0*/  STS.U16 [R4+0x2900], R14 ;  /* 0x0029000e04007388 */ /* 0x000fe80000000400 */
[----:B------:R-:W-:Y:S04]  /*bbb0*/  STS.U16 [R4+0x2d00], R12 ;  /* 0x002d000c04007388 */ /* 0x000fe80000000400 */
[----:B------:R-:W-:Y:S04]  /*bbc0*/  STS.U16 [R4+0x3100], R11 ;  /* 0x0031000b04007388 */ /* 0x000fe80000000400 */
[----:B------:R-:W-:Y:S04]  /*bbd0*/  STS.U16 [R4+0x3500], R7 ;  /* 0x0035000704007388 */ /* 0x000fe80000000400 */
[----:B------:R-:W-:Y:S04]  /*bbe0*/  STS.U16 [R4+0x3900], R5 ;  /* 0x0039000504007388 */ /* 0x000fe80000000400 */
[----:B0-----:R-:W2:Y:S04]  /*bbf0*/  LDL.LU R27, [R1+0x20c] ;  /* 0x00020c00011b7983 */ /* 0x001ea80000300800 */
[----:B------:R0:W-:Y:S04]  /*bc00*/  STS.U16 [R4+0x3d00], R29 ;  /* 0x003d001d04007388 */ /* 0x0001e80000000400 */
[----:B0-----:R-:W2:Y:S01]  /*bc10*/  LDL.LU R29, [R1+0x9f8] ;  /* 0x0009f800011d7983 */ /* 0x001ea20000300800 */
[----:B------:R-:W-:-:S03]  /*bc20*/  LOP3.LUT R0, R28, 0x30, RZ, 0x3c, !PT ;  /* 0x000000301c007812 */ /* 0x000fc600078e3cff */
[----:B------:R-:W2:Y:S04]  /*bc30*/  LDL.LU R4, [R1+0x1ec] ;  /* 0x0001ec0001047983 */ /* 0x000ea80000300800 */
[----:B---3--:R0:W-:Y:S04]  /*bc40*/  STS.U16 [R0+0x180], R24 ;  /* 0x0001801800007388 */ /* 0x0081e80000000400 */
[----:B------:R1:W-:Y:S04]  /*bc50*/  STS.U16 [R0+0x580], R25 ;  /* 0x0005801900007388 */ /* 0x0003e80000000400 */
[----:B------:R-:W-:Y:S04]  /*bc60*/  STS.U16 [R0+0x980], R6 ;  /* 0x0009800600007388 */ /* 0x000fe80000000400 */
[----:B------:R-:W-:Y:S04]  /*bc70*/  STS.U16 [R0+0xd80], R10 ;  /* 0x000d800a00007388 */ /* 0x000fe80000000400 */
[----:B----4-:R-:W-:Y:S04]  /*bc80*/  STS.U16 [R0+0x1180], R13 ;  /* 0x0011800d00007388 */ /* 0x010fe80000000400 */
[----:B------:R-:W-:Y:S04]  /*bc90*/  STS.U16 [R0+0x1580], R15 ;  /* 0x0015800f00007388 */ /* 0x000fe80000000400 */
[----:B------:R-:W-:Y:S04]  /*bca0*/  STS.U16 [R0+0x1980], R17 ;  /* 0x0019801100007388 */ /* 0x000fe80000000400 */
[----:B------:R-:W3:Y:S04]  /*bcb0*/  LDL.LU R5, [R1+0x1d0] ;  /* 0x0001d00001057983 */ /* 0x000ee80000300800 */
[----:B------:R-:W-:Y:S04]  /*bcc0*/  STS.U16 [R0+0x1d80], R18 ;  /* 0x001d801200007388 */ /* 0x000fe80000000400 */
[----:B------:R-:W-:Y:S04]  /*bcd0*/  STS.U16 [R0+0x2180], R19 ;  /* 0x0021801300007388 */ /* 0x000fe80000000400 */
[----:B------:R-:W-:Y:S04]  /*bce0*/  STS.U16 [R0+0x2580], R20 ;  /* 0x0025801400007388 */ /* 0x000fe80000000400 */
[----:B------:R-:W-:Y:S04]  /*bcf0*/  STS.U16 [R0+0x2980], R21 ;  /* 0x0029801500007388 */ /* 0x000fe80000000400 */
[----:B------:R-:W-:Y:S04]  /*bd00*/  STS.U16 [R0+0x2d80], R22 ;  /* 0x002d801600007388 */ /* 0x000fe80000000400 */
[----:B0-----:R-:W4:Y:S04]  /*bd10*/  LDL.LU R24, [R1+0x1b0] ;  /* 0x0001b00001187983 */ /* 0x001f280000300800 */
[----:B-1----:R-:W3:Y:S04]  /*bd20*/  LDL.LU R25, [R1+0x194] ;  /* 0x0001940001197983 */ /* 0x002ee80000300800 */
[----:B--2---:R0:W-:Y:S04]  /*bd30*/  STS.U16 [R0+0x3180], R29 ;  /* 0x0031801d00007388 */ /* 0x0041e80000000400 */
[----:B------:R-:W-:Y:S04]  /*bd40*/  STS.U16 [R0+0x3580], R23 ;  /* 0x0035801700007388 */ /* 0x000fe80000000400 */
[----:B------:R-:W-:Y:S04]  /*bd50*/  STS.U16 [R0+0x3980], R2 ;  /* 0x0039800200007388 */ /* 0x000fe80000000400 */
[----:B------:R1:W-:Y:S01]  /*bd60*/  STS.U16 [R0+0x3d80], R3 ;  /* 0x003d800300007388 */ /* 0x0003e20000000400 */
[----:B0-----:R-:W-:-:S03]  /*bd70*/  LOP3.LUT R29, R28, 0x40, RZ, 0x3c, !PT ;  /* 0x000000401c1d7812 */ /* 0x001fc600078e3cff */
[----:B-1----:R-:W2:Y:S04]  /*bd80*/  LDL.LU R0, [R1+0x178] ;  /* 0x0001780001007983 */ /* 0x002ea80000300800 */
[----:B------:R-:W2:Y:S04]  /*bd90*/  LDL.LU R16, [R1+0x158] ;  /* 0x0001580001107983 */ /* 0x000ea80000300800 */
[----:B------:R-:W2:Y:S04]  /*bda0*/  LDL.LU R8, [R1+0x13c] ;  /* 0x00013c0001087983 */ /* 0x000ea80000300800 */
[----:B------:R-:W2:Y:S04]  /*bdb0*/  LDL.LU R9, [R1+0x120] ;  /* 0x0001200001097983 */ /* 0x000ea80000300800 */
[----:B------:R-:W2:Y:S04]  /*bdc0*/  LDL.LU R14, [R1+0x104] ;  /* 0x00010400010e7983 */ /* 0x000ea80000300800 */
[----:B------:R-:W2:Y:S04]  /*bdd0*/  LDL.LU R12, [R1+0xe8] ;  /* 0x0000e800010c7983 */ /* 0x000ea80000300800 */
[----:B------:R-:W2:Y:S04]  /*bde0*/  LDL.LU R11, [R1+0xcc] ;  /* 0x0000cc00010b7983 */ /* 0x000ea80000300800 */
[----:B------:R0:W-:Y:S04]  /*bdf0*/  STS.U16 [R29+0x200], R26 ;  /* 0x0002001a1d007388 */ /* 0x0001e80000000400 */
[----:B------:R-:W2:Y:S04]  /*be00*/  LDL.LU R7, [R1+0xb0] ;  /* 0x0000b00001077983 */ /* 0x000ea80000300800 */
[----:B------:R1:W-:Y:S04]  /*be10*/  STS.U16 [R29+0x600], R27 ;  /* 0x0006001b1d007388 */ /* 0x0003e80000000400 */
[----:B0-----:R-:W2:Y:S04]  /*be20*/  LDL.LU R26, [R1+0x78] ;  /* 0x00007800011a7983 */ /* 0x001ea80000300800 */
[----:B-1----:R-:W2:Y:S04]  /*be30*/  LDL.LU R27, [R1+0x5c] ;  /* 0x00005c00011b7983 */ /* 0x002ea80000300800 */
[----:B------:R-:W2:Y:S04]  /*be40*/  LDL.LU R6, [R1+0x220] ;  /* 0x0002200001067983 */ /* 0x000ea80000300800 */
[----:B------:R-:W2:Y:S04]  /*be50*/  LDL.LU R10, [R1+0x204] ;  /* 0x00020400010a7983 */ /* 0x000ea80000300800 */
[----:B------:R-:W2:Y:S04]  /*be60*/  LDL.LU R13, [R1+0x1e8] ;  /* 0x0001e800010d7983 */ /* 0x000ea80000300800 */
[----:B------:R-:W2:Y:S04]  /*be70*/  LDL.LU R15, [R1+0x1cc] ;  /* 0x0001cc00010f7983 */ /* 0x000ea80000300800 */
[----:B------:R0:W-:Y:S04]  /*be80*/  STS.U16 [R29+0xa00], R4 ;  /* 0x000a00041d007388 */ /* 0x0001e80000000400 */
[----:B------:R-:W2:Y:S04]  /*be90*/  LDL.LU R17, [R1+0x1ac] ;  /* 0x0001ac0001117983 */ /* 0x000ea80000300800 */
[----:B---3--:R1:W-:Y:S04]  /*bea0*/  STS.U16 [R29+0xe00], R5 ;  /* 0x000e00051d007388 */ /* 0x0083e80000000400 */
[----:B------:R-:W3:Y:S04]  /*beb0*/  LDL.LU R18, [R1+0x18c] ;  /* 0x00018c0001127983 */ /* 0x000ee80000300800 */
[----:B----4-:R4:W-:Y:S04]  /*bec0*/  STS.U16 [R29+0x1200], R24 ;  /* 0x001200181d007388 */ /* 0x0109e80000000400 */
[----:B------:R-:W3:Y:S04]  /*bed0*/  LDL.LU R19, [R1+0x170] ;  /* 0x0001700001137983 */ /* 0x000ee80000300800 */
[----:B------:R0:W-:Y:S04]  /*bee0*/  STS.U16 [R29+0x1600], R25 ;  /* 0x001600191d007388 */ /* 0x0001e80000000400 */
[----:B------:R-:W3:Y:S04]  /*bef0*/  LDL.LU R20, [R1+0x154] ;  /* 0x0001540001147983 */ /* 0x000ee80000300800 */
[----:B------:R-:W3:Y:S04]  /*bf00*/  LDL.LU R21, [R1+0x138] ;  /* 0x0001380001157983 */ /* 0x000ee80000300800 */
[----:B------:R-:W3:Y:S04]  /*bf10*/  LDL.LU R22, [R1+0x11c] ;  /* 0x00011c0001167983 */ /* 0x000ee80000300800 */
[----:B------:R-:W3:Y:S04]  /*bf20*/  LDL.LU R23, [R1+0x100] ;  /* 0x0001000001177983 */ /* 0x000ee80000300800 */
[----:B------:R-:W3:Y:S04]  /*bf30*/  LDL.LU R2, [R1+0xe4] ;  /* 0x0000e40001027983 */ /* 0x000ee80000300800 */
[----:B------:R-:W3:Y:S04]  /*bf40*/  LDL.LU R3, [R1+0xc8] ;  /* 0x0000c80001037983 */ /* 0x000ee80000300800 */
[----:B0-----:R-:W3:Y:S04]  /*bf50*/  LDL.LU R4, [R1+0x9c] ;  /* 0x00009c0001047983 */ /* 0x001ee80000300800 */
[----:B-1----:R-:W3:Y:S04]  /*bf60*/  LDL.LU R5, [R1+0x74] ;  /* 0x0000740001057983 */ /* 0x002ee80000300800 */
[----:B----4-:R-:W4:Y:S04]  /*bf70*/  LDL.LU R24, [R1+0x58] ;  /* 0x0000580001187983 */ /* 0x010f280000300800 */
[----:B------:R-:W4:Y:S04]  /*bf80*/  LDL.LU R25, [R1+0x21c] ;  /* 0x00021c0001197983 */ /* 0x000f280000300800 */
[----:B--2---:R-:W-:Y:S04]  /*bf90*/  STS.U16 [R29+0x1a00], R0 ;  /* 0x001a00001d007388 */ /* 0x004fe80000000400 */
[----:B------:R-:W-:Y:S04]  /*bfa0*/  STS.U16 [R29+0x1e00], R16 ;  /* 0x001e00101d007388 */ /* 0x000fe80000000400 */
[----:B------:R-:W-:Y:S04]  /*bfb0*/  STS.U16 [R29+0x2200], R8 ;  /* 0x002200081d007388 */ /* 0x000fe80000000400 */
[----:B------:R-:W-:Y:S04]  /*bfc0*/  STS.U16 [R29+0x2600], R9 ;  /* 0x002600091d007388 */ /* 0x000fe80000000400 */
[----:B------:R-:W-:Y:S04]  /*bfd0*/  STS.U16 [R29+0x2a00], R14 ;  /* 0x002a000e1d007388 */ /* 0x000fe80000000400 */
[----:B------:R-:W-:Y:S04]  /*bfe0*/  STS.U16 [R29+0x2e00], R12 ;  /* 0x002e000c1d007388 */ /* 0x000fe80000000400 */
[----:B------:R-:W-:Y:S04]  /*bff0*/  STS.U16 [R29+0x3200], R11 ;  /* 0x0032000b1d007388 */ /* 0x000fe80000000400 */
[----:B------:R-:W-:Y:S04]  /*c000*/  STS.U16 [R29+0x3600], R7 ;  /* 0x003600071d007388 */ /* 0x000fe80000000400 */
[----:B------:R0:W-:Y:S04]  /*c010*/  STS.U16 [R29+0x3a00], R26 ;  /* 0x003a001a1d007388 */ /* 0x0001e80000000400 */
[----:B------:R1:W-:Y:S04]  /*c020*/  STS.U16 [R29+0x3e00], R27 ;  /* 0x003e001b1d007388 */ /* 0x0003e80000000400 */
[----:B0-----:R-:W2:Y:S04]  /*c030*/  LDL.LU R26, [R1+0x200] ;  /* 0x00020000011a7983 */ /* 0x001ea80000300800 */
[----:B-1----:R-:W2:Y:S04]  /*c040*/  LDL.LU R27, [R1+0x1e4] ;  /* 0x0001e400011b7983 */ /* 0x002ea80000300800 */
[----:B------:R0:W-:Y:S04]  /*c050*/  STL [R1+0x9f0], R29 ;  /* 0x0009f01d01007387 */ /* 0x0001e80000100800 */
[----:B0-----:R-:W2:Y:S01]  /*c060*/  LDL.LU R29, [R1+0x1a8] ;  /* 0x0001a800011d7983 */ /* 0x001ea20000300800 */
[----:B------:R-:W-:-:S05]  /*c070*/  LOP3.LUT R0, R28, 0x50, RZ, 0x3c, !PT ;  /* 0x000000501c007812 */ /* 0x000fca00078e3cff */
[----:B------:R-:W-:Y:S04]  /*c080*/  STS.U16 [R0+0x280], R6 ;  /* 0x0002800600007388 */ /* 0x000fe80000000400 */
[----:B------:R-:W-:Y:S04]  /*c090*/  STS.U16 [R0+0x680], R10 ;  /* 0x0006800a00007388 */ /* 0x000fe80000000400 */
[----:B------:R-:W-:Y:S04]  /*c0a0*/  STS.U16 [R0+0xa80], R13 ;  /* 0x000a800d00007388 */ /* 0x000fe80000000400 */
[----:B------:R-:W-:Y:S04]  /*c0b0*/  STS.U16 [R0+0xe80], R15 ;  /* 0x000e800f00007388 */ /* 0x000fe80000000400 */
[----:B------:R-:W-:Y:S04]  /*c0c0*/  STS.U16 [R0+0x1280], R17 ;  /* 0x0012801100007388 */ /* 0x000fe80000000400 */
[----:B---3--:R-:W-:Y:S04]  /*c0d0*/  STS.U16 [R0+0x1680], R18 ;  /* 0x0016801200007388 */ /* 0x008fe80000000400 */
[----:B------:R-:W-:Y:S04]  /*c0e0*/  STS.U16 [R0+0x1a80], R19 ;  /* 0x001a801300007388 */ /* 0x000fe80000000400 */
[----:B------:R-:W-:Y:S04]  /*c0f0*/  STS.U16 [R0+0x1e80], R20 ;  /* 0x001e801400007388 */ /* 0x000fe80000000400 */
[----:B--2---:R0:W-:Y:S04]  /*c100*/  STL [R1+0x9f4], R29 ;  /* 0x0009f41d01007387 */ /* 0x0041e80000100800 */
[----:B0-----:R-:W2:Y:S04]  /*c110*/  LDL.LU R29, [R1+0x1c8] ;  /* 0x0001c800011d7983 */ /* 0x001ea80000300800 */
[----:B------:R-:W-:Y:S04]  /*c120*/  STS.U16 [R0+0x2280], R21 ;  /* 0x0022801500007388 */ /* 0x000fe80000000400 */
[----:B------:R-:W-:Y:S04]  /*c130*/  STS.U16 [R0+0x2680], R22 ;  /* 0x0026801600007388 */ /* 0x000fe80000000400 */
[----:B------:R-:W-:Y:S04]  /*c140*/  STS.U16 [R0+0x2a80], R23 ;  /* 0x002a801700007388 */ /* 0x000fe80000000400 */
[----:B------:R-:W-:Y:S04]  /*c150*/  STS.U16 [R0+0x2e80], R2 ;  /* 0x002e800200007388 */ /* 0x000fe80000000400 */
[----:B------:R-:W-:Y:S04]  /*c160*/  STS.U16 [R0+0x3280], R3 ;  /* 0x0032800300007388 */ /* 0x000fe80000000400 */
[----:B------:R-:W-:Y:S04]  /*c170*/  STS.U16 [R0+0x3680], R4 ;  /* 0x0036800400007388 */ /* 0x000fe80000000400 */
[----:B------:R-:W-:Y:S04]  /*c180*/  STS.U16 [R0+0x3a80], R5 ;  /* 0x003a800500007388 */ /* 0x000fe80000000400 */
[----:B----4-:R0:W-:Y:S01]  /*c190*/  STS.U16 [R0+0x3e80], R24 ;  /* 0x003e801800007388 */ /* 0x0101e20000000400 */
[----:B------:R-:W-:-:S03]  /*c1a0*/  LOP3.LUT R9, R28, 0x60, RZ, 0x3c, !PT ;  /* 0x000000601c097812 */ /* 0x000fc600078e3cff */
[----:B0-----:R-:W3:Y:S04]  /*c1b0*/  LDL.LU R0, [R1+0x188] ;  /* 0x0001880001007983 */ /* 0x001ee80000300800 */
[----:B------:R-:W4:Y:S04]  /*c1c0*/  LDL.LU R16, [R1+0x16c] ;  /* 0x00016c0001107983 */ /* 0x000f280000300800 */
[----:B------:R-:W3:Y:S04]  /*c1d0*/  LDL.LU R14, [R1+0x150] ;  /* 0x00015000010e7983 */ /* 0x000ee80000300800 */
        /* <DEDUP_REMOVED lines=20> */
[----:B------:R0:W-:Y:S04]  /*c320*/  STS.U16 [R9+0x300], R25 ;  /* 0x0003001909007388 */ /* 0x0001e80000000400 */
[----:B------:R-:W3:Y:S04]  /*c330*/  LDL.LU R24, [R1+0xc0] ;  /* 0x0000c00001187983 */ /* 0x000ee80000300800 */
[----:B------:R1:W-:Y:S04]  /*c340*/  STS.U16 [R9+0x700], R26 ;  /* 0x0007001a09007388 */ /* 0x0003e80000000400 */
[----:B0-----:R-:W3:Y:S04]  /*c350*/  LDL.LU R25, [R1+0x94] ;  /* 0x0000940001197983 */ /* 0x001ee80000300800 */
[----:B------:R0:W-:Y:S04]  /*c360*/  STS.U16 [R9+0xb00], R27 ;  /* 0x000b001b09007388 */ /* 0x0001e80000000400 */
[----:B-1----:R-:W3:Y:S04]  /*c370*/  LDL.LU R26, [R1+0x6c] ;  /* 0x00006c00011a7983 */ /* 0x002ee80000300800 */
[----:B0-----:R-:W3:Y:S04]  /*c380*/  LDL.LU R27, [R1+0x4c] ;  /* 0x00004c00011b7983 */ /* 0x001ee80000300800 */
[----:B--2---:R0:W-:Y:S04]  /*c390*/  STS.U16 [R9+0xf00], R29 ;  /* 0x000f001d09007388 */ /* 0x0041e80000000400 */
[----:B0-----:R-:W2:Y:S04]  /*c3a0*/  LDL.LU R29, [R1+0x9f4] ;  /* 0x0009f400011d7983 */ /* 0x001ea80000300800 */
[----:B--2---:R0:W-:Y:S04]  /*c3b0*/  STS.U16 [R9+0x1300], R29 ;  /* 0x0013001d09007388 */ /* 0x0041e80000000400 */
[----:B---3--:R1:W-:Y:S04]  /*c3c0*/  STS.U16 [R9+0x1700], R0 ;  /* 0x0017000009007388 */ /* 0x0083e80000000400 */
[----:B----4-:R-:W-:Y:S04]  /*c3d0*/  STS.U16 [R9+0x1b00], R16 ;  /* 0x001b001009007388 */ /* 0x010fe80000000400 */
[----:B------:R-:W-:Y:S04]  /*c3e0*/  STS.U16 [R9+0x1f00], R14 ;  /* 0x001f000e09007388 */ /* 0x000fe80000000400 */
[----:B------:R-:W-:Y:S04]  /*c3f0*/  STS.U16 [R9+0x2300], R12 ;  /* 0x0023000c09007388 */ /* 0x000fe80000000400 */
[----:B------:R-:W-:Y:S04]  /*c400*/  STS.U16 [R9+0x2700], R11 ;  /* 0x0027000b09007388 */ /* 0x000fe80000000400 */
[----:B------:R-:W-:Y:S04]  /*c410*/  STS.U16 [R9+0x2b00], R7 ;  /* 0x002b000709007388 */ /* 0x000fe80000000400 */
[----:B------:R2:W-:Y:S04]  /*c420*/  STS.U16 [R9+0x2f00], R28 ;  /* 0x002f001c09007388 */ /* 0x0005e80000000400 */
[----:B0-----:R-:W3:Y:S04]  /*c430*/  LDL.LU R29, [R1+0x9f0] ;  /* 0x0009f000011d7983 */ /* 0x001ee80000300800 */
[----:B-1----:R-:W4:Y:S04]  /*c440*/  LDL.LU R0, [R1+0x9ec] ;  /* 0x0009ec0001007983 */ /* 0x002f280000300800 */
[----:B--2---:R-:W0:Y:S04]  /*c450*/  S2R R28, SR_TID.X ;  /* 0x00000000001c7919 */ /* 0x004e280000002100 */
[----:B------:R-:W2:Y:S04]  /*c460*/  LDL.LU R16, [R1+0x9e8] ;  /* 0x0009e80001107983 */ /* 0x000ea80000300800 */
[----:B------:R-:W2:Y:S04]  /*c470*/  LDL.LU R14, [R1+0x9e4] ;  /* 0x0009e400010e7983 */ /* 0x000ea80000300800 */
[----:B------:R-:W2:Y:S04]  /*c480*/  LDL.LU R12, [R1+0x9e0] ;  /* 0x0009e000010c7983 */ /* 0x000ea80000300800 */
[----:B------:R-:W2:Y:S04]  /*c490*/  LDL.LU R11, [R1+0x9dc] ;  /* 0x0009dc00010b7983 */ /* 0x000ea80000300800 */
[----:B------:R1:W-:Y:S01]  /*c4a0*/  STS.U16 [R9+0x3300], R8 ;  /* 0x0033000809007388 */ /* 0x0003e20000000400 */
[----:B0-----:R-:W-:-:S03]  /*c4b0*/  LOP3.LUT R28, R28, 0x3f, RZ, 0xc0, !PT ;  /* 0x0000003f1c1c7812 */ /* 0x001fc600078ec0ff */
[----:B------:R-:W2:Y:S02]  /*c4c0*/  LDL.LU R7, [R1+0x9d8] ;  /* 0x0009d80001077983 */ /* 0x000ea40000300800 */
[----:B------:R-:W-:-:S05]  /*c4d0*/  IMAD.SHL.U32 R28, R28, 0x2, RZ ;  /* 0x000000021c1c7824 */ /* 0x000fca00078e00ff */
[----:B-1----:R-:W-:Y:S02]  /*c4e0*/  LOP3.LUT R8, R28, 0x70, RZ, 0x3c, !PT ;  /* 0x000000701c087812 */ /* 0x002fe400078e3cff */
[----:B------:R-:W2:Y:S04]  /*c4f0*/  LDL.LU R28, [R1+0x50] ;  /* 0x00005000011c7983 */ /* 0x000ea80000300800 */
[----:B------:R0:W-:Y:S04]  /*c500*/  STS.U16 [R9+0x3700], R6 ;  /* 0x0037000609007388 */ /* 0x0001e80000000400 */
        /* <DEDUP_REMOVED lines=17> */
[----:B0-----:R-:W3:Y:S04]  /*c620*/  LDL.LU R6, [R1+0x9d4] ;  /* 0x0009d40001067983 */ /* 0x001ee80000300800 */
[----:B-1----:R-:W3:Y:S04]  /*c630*/  LDL.LU R10, [R1+0x9d0] ;  /* 0x0009d000010a7983 */ /* 0x002ee80000300800 */
[----:B------:R-:W3:Y:S04]  /*c640*/  LDL.LU R13, [R1+0x9cc] ;  /* 0x0009cc00010d7983 */ /* 0x000ee80000300800 */
[----:B------:R-:W3:Y:S04]  /*c650*/  LDL.LU R15, [R1+0x9c8] ;  /* 0x0009c800010f7983 */ /* 0x000ee80000300800 */
[----:B------:R-:W3:Y:S04]  /*c660*/  LDL.LU R17, [R1+0x9c4] ;  /* 0x0009c40001117983 */ /* 0x000ee80000300800 */
[----:B------:R-:W3:Y:S04]  /*c670*/  LDL.LU R18, [R1+0x9c0] ;  /* 0x0009c00001127983 */ /* 0x000ee80000300800 */
[----:B------:R-:W3:Y:S04]  /*c680*/  LDL.LU R19, [R1+0x9bc] ;  /* 0x0009bc0001137983 */ /* 0x000ee80000300800 */
[----:B------:R-:W3:Y:S04]  /*c690*/  LDL.LU R20, [R1+0x9b8] ;  /* 0x0009b80001147983 */ /* 0x000ee80000300800 */
[----:B------:R-:W3:Y:S04]  /*c6a0*/  LDL.LU R21, [R1+0x9b4] ;  /* 0x0009b40001157983 */ /* 0x000ee80000300800 */
[----:B------:R-:W4:Y:S04]  /*c6b0*/  LDL.LU R22, [R1+0x9b0] ;  /* 0x0009b00001167983 */ /* 0x000f280000300800 */
[----:B------:R-:W3:Y:S04]  /*c6c0*/  LDL.LU R23, [R1+0x9ac] ;  /* 0x0009ac0001177983 */ /* 0x000ee80000300800 */
[----:B------:R-:W4:Y:S04]  /*c6d0*/  LDL.LU R2, [R1+0x9a8] ;  /* 0x0009a80001027983 */ /* 0x000f280000300800 */
[----:B------:R-:W4:Y:S04]  /*c6e0*/  LDL.LU R3, [R1+0x9a4] ;  /* 0x0009a40001037983 */ /* 0x000f280000300800 */
[----:B------:R-:W4:Y:S04]  /*c6f0*/  LDL.LU R4, [R1+0x9a0] ;  /* 0x0009a00001047983 */ /* 0x000f280000300800 */
[----:B------:R-:W4:Y:S04]  /*c700*/  LDL.LU R5, [R1+0x99c] ;  /* 0x00099c0001057983 */ /* 0x000f280000300800 */
[----:B------:R-:W4:Y:S04]  /*c710*/  LDL.LU R24, [R1+0x998] ;  /* 0x0009980001187983 */ /* 0x000f280000300800 */
[----:B------:R-:W4:Y:S04]  /*c720*/  LDL.LU R25, [R1+0x994] ;  /* 0x0009940001197983 */ /* 0x000f280000300800 */
[----:B------:R-:W4:Y:S04]  /*c730*/  LDL.LU R26, [R1+0x990] ;  /* 0x00099000011a7983 */ /* 0x000f280000300800 */
[----:B--2---:R0:W-:Y:S04]  /*c740*/  STS.U16 [R8+0x3f80], R28 ;  /* 0x003f801c08007388 */ /* 0x0041e80000000400 */
[----:B0-----:R-:W0:Y:S02]  /*c750*/  S2R R28, SR_TID.X ;  /* 0x00000000001c7919 */ /* 0x001e240000002100 */
[----:B0-----:R-:W-:-:S05]  /*c760*/  LOP3.LUT R28, R28, 0x3f, RZ, 0xc0, !PT ;  /* 0x0000003f1c1c7812 */ /* 0x001fca00078ec0ff */
[----:B------:R-:W-:-:S05]  /*c770*/  IMAD.SHL.U32 R28, R28, 0x2, RZ ;  /* 0x000000021c1c7824 */ /* 0x000fca00078e00ff */
[----:B------:R0:W-:Y:S04]  /*c780*/  STS.U16 [R28+0x4080], R27 ;  /* 0x0040801b1c007388 */ /* 0x0001e80000000400 */
[----:B0-----:R-:W2:Y:S04]  /*c790*/  LDL.LU R27, [R1+0x98c] ;  /* 0x00098c00011b7983 */ /* 0x001ea80000300800 */
[----:B---3--:R-:W-:Y:S04]  /*c7a0*/  STS.U16 [R28+0x4000], R23 ;  /* 0x004000171c007388 */ /* 0x008fe80000000400 */
[----:B--2---:R0:W-:Y:S04]  /*c7b0*/  STS.U16 [R28+0x4880], R27 ;  /* 0x0048801b1c007388 */ /* 0x0041e80000000400 */
[----:B0-----:R-:W2:Y:S04]  /*c7c0*/  LDL.LU R27, [R1+0x34] ;  /* 0x00003400011b7983 */ /* 0x001ea80000300800 */
[----:B------:R-:W3:Y:S04]  /*c7d0*/  LDL.LU R23, [R1+0x48] ;  /* 0x0000480001177983 */ /* 0x000ee80000300800 */
[----:B------:R0:W-:Y:S04]  /*c7e0*/  STS.U16 [R28+0x4800], R13 ;  /* 0x0048000d1c007388 */ /* 0x0001e80000000400 */
[----:B----4-:R1:W-:Y:S04]  /*c7f0*/  STS.U16 [R0+0x4100], R22 ;  /* 0x0041001600007388 */ /* 0x0103e80000000400 */
[----:B0-----:R-:W4:Y:S04]  /*c800*/  LDL.LU R13, [R1+0x3c] ;  /* 0x00003c00010d7983 */ /* 0x001f280000300800 */
[----:B------:R-:W2:Y:S04]  /*c810*/  LDL.LU R28, [R1+0x38] ;  /* 0x00003800011c7983 */ /* 0x000ea80000300800 */
[----:B-1----:R-:W0:Y:S04]  /*c820*/  S2R R22, SR_TID.X ;  /* 0x0000000000167919 */ /* 0x002e280000002100 */
[----:B---3--:R-:W-:Y:S04]  /*c830*/  STS.U16 [R0+0x4180], R23 ;  /* 0x0041801700007388 */ /* 0x008fe80000000400 */
[----:B------:R1:W-:Y:S04]  /*c840*/  STS.U16 [R0+0x4980], R26 ;  /* 0x0049801a00007388 */ /* 0x0003e80000000400 */
[----:B------:R3:W-:Y:S04]  /*c850*/  STS.U16 [R0+0x4900], R10 ;  /* 0x0049000a00007388 */ /* 0x0007e80000000400 */
[----:B-1----:R-:W2:Y:S04]  /*c860*/  LDL.LU R26, [R1+0x40] ;  /* 0x00004000011a7983 */ /* 0x002ea80000300800 */
[----:B---3--:R-:W3:Y:S04]  /*c870*/  LDL.LU R0, [R1+0x988] ;  /* 0x0009880001007983 */ /* 0x008ee80000300800 */
[----:B------:R-:W2:Y:S01]  /*c880*/  LDL.LU R10, [R1+0x44] ;  /* 0x00004400010a7983 */ /* 0x000ea20000300800 */
[----:B0-----:R-:W-:-:S05]  /*c890*/  LOP3.LUT R22, R22, 0x3f, RZ, 0xc0, !PT ;  /* 0x0000003f16167812 */ /* 0x001fca00078ec0ff */
[C---:B------:R-:W-:Y:S02]  /*c8a0*/  IMAD.SHL.U32 R23, R22.reuse, 0x2, RZ ;  /* 0x0000000216177824 */ /* 0x040fe400078e00ff */
[----:B------:R-:W-:-:S03]  /*c8b0*/  IMAD.SHL.U32 R22, R22, 0x2, RZ ;  /* 0x0000000216167824 */ /* 0x000fc600078e00ff */
[----:B------:R-:W-:Y:S02]  /*c8c0*/  LOP3.LUT R23, R23, 0x20, RZ, 0x3c, !PT ;  /* 0x0000002017177812 */ /* 0x000fe400078e3cff */
[----:B------:R-:W-:-:S03]  /*c8d0*/  LOP3.LUT R22, R22, 0x30, RZ, 0x3c, !PT ;  /* 0x0000003016167812 */ /* 0x000fc600078e3cff */
[----:B------:R-:W-:Y:S04]  /*c8e0*/  STS.U16 [R23+0x4200], R21 ;  /* 0x0042001517007388 */ /* 0x000fe80000000400 */
        /* <DEDUP_REMOVED lines=8> */
[----:B----4-:R0:W-:Y:S04]  /*c970*/  STS.U16 [R29+0x4480], R13 ;  /* 0x0044800d1d007388 */ /* 0x0101e80000000400 */
[----:B0-----:R-:W2:Y:S04]  /*c980*/  LDL R13, [R1+0x80] ;  /* 0x00008000010d7983 */ /* 0x001ea80000100800 */
[----:B------:R-:W0:Y:S04]  /*c990*/  S2R R23, SR_TID.X ;  /* 0x0000000000177919 */ /* 0x000e280000002100 */
[----:B------:R-:W-:Y:S04]  /*c9a0*/  STS.U16 [R29+0x4c80], R5 ;  /* 0x004c80051d007388 */ /* 0x000fe80000000400 */
[----:B------:R1:W-:Y:S04]  /*c9b0*/  STS.U16 [R29+0x4c00], R11 ;  /* 0x004c000b1d007388 */ /* 0x0003e80000000400 */
[----:B-1----:R-:W4:Y:S01]  /*c9c0*/  LDL R29, [R1+0x748] ;  /* 0x00074800011d7983 */ /* 0x002f220000100800 */
[----:B0-----:R-:W-:-:S05]  /*c9d0*/  LOP3.LUT R23, R23, 0x3f, RZ, 0xc0, !PT ;  /* 0x0000003f17177812 */ /* 0x001fca00078ec0ff */
[----:B------:R-:W-:-:S05]  /*c9e0*/  IMAD.SHL.U32 R23, R23, 0x2, RZ ;  /* 0x0000000217177824 */ /* 0x000fca00078e00ff */
[----:B------:R-:W-:-:S05]  /*c9f0*/  LOP3.LUT R23, R23, 0x50, RZ, 0x3c, !PT ;  /* 0x0000005017177812 */ /* 0x000fca00078e3cff */
[----:B------:R-:W-:Y:S04]  /*ca00*/  STS.U16 [R23+0x4500], R18 ;  /* 0x0045001217007388 */ /* 0x000fe80000000400 */
        /* <DEDUP_REMOVED lines=8> */
[----:B---3--:R-:W-:Y:S04]  /*ca90*/  STS.U16 [R8+0x4780], R0 ;  /* 0x0047800008007388 */ /* 0x008fe80000000400 */
[----:B------:R0:W-:Y:S04]  /*caa0*/  STS.U16 [R8+0x4f80], R2 ;  /* 0x004f800208007388 */ /* 0x0001e80000000400 */
[----:B0-----:R-:W0:Y:S04]  /*cab0*/  S2R R2, SR_TID.X ;  /* 0x0000000000027919 */ /* 0x001e280000002100 */
[----:B------:R-:W-:Y:S04]  /*cac0*/  STS.U16 [R8+0x4f00], R16 ;  /* 0x004f001008007388 */ /* 0x000fe80000000400 */
[----:B------:R-:W-:Y:S01]  /*cad0*/  BAR.SYNC.DEFER_BLOCKING 0x0 ;  /* 0x0000000000007b1d */ /* 0x000fe20000010000 */
[C---:B0-----:R-:W-:Y:S01]  /*cae0*/  LOP3.LUT R0, R2.reuse, 0x7, RZ, 0xc0, !PT ;  /* 0x0000000702007812 */ /* 0x041fe200078ec0ff */
[----:B------:R-:W-:-:S04]  /*caf0*/  IMAD.SHL.U32 R28, R2, 0x2, RZ ;  /* 0x00000002021c7824 */ /* 0x000fc800078e00ff */
[----:B------:R-:W-:-:S05]  /*cb00*/  IMAD R0, R0, 0x110, RZ ;  /* 0x0000011000007824 */ /* 0x000fca00078e02ff */
[----:B------:R-:W-:-:S05]  /*cb10*/  LOP3.LUT R0, R0, 0x30, R28, 0x78, !PT ;  /* 0x0000003000007812 */ /* 0x000fca00078e781c */
[----:B------:R-:W0:Y:S04]  /*cb20*/  LDSM.16.M88.4 R8, [R0+0x4800] ;  /* 0x004800000008783b */ /* 0x000e280000000200 */
[----:B------:R-:W-:Y:S04]  /*cb30*/  LDSM.16.M88.4 R4, [R0+0x4000] ;  /* 0x004000000004783b */ /* 0x000fe80000000200 */
[----:B0-----:R-:W-:Y:S04]  /*cb40*/  STL.64 [R1+0x980], R10 ;  /* 0x0009800a01007387 */ /* 0x001fe80000100a00 */
[----:B------:R0:W-:Y:S04]  /*cb50*/  STL.64 [R1+0x978], R8 ;  /* 0x0009780801007387 */ /* 0x0001e80000100a00 */
[----:B0-----:R-:W3:Y:S04]  /*cb60*/  LDL.LU.64 R8, [R1+0xa0] ;  /* 0x0000a00001087983 */ /* 0x001ee80000300a00 */
[----:B------:R-:W3:Y:S04]  /*cb70*/  LDL.LU.64 R10, [R1+0xa8] ;  /* 0x0000a800010a7983 */ /* 0x000ee80000300a00 */
[----:B--2---:R-:W0:Y:S04]  /*cb80*/  LDSM.16.MT88.4 R24, [R13+0x800] ;  /* 0x000800000d18783b */ /* 0x004e280000004200 */
[----:B------:R-:W3:Y:S04]  /*cb90*/  LDSM.16.MT88.4 R20, [R13] ;  /* 0x000000000d14783b */ /* 0x000ee80000004200 */
[----:B----4-:R-:W1:Y:S04]  /*cba0*/  LDSM.16.MT88.4 R12, [R29+0x800] ;  /* 0x000800001d0c783b */ /* 0x010e680000004200 */
[----:B------:R-:W2:Y:S04]  /*cbb0*/  LDSM.16.MT88.4 R16, [R29] ;  /* 0x000000001d10783b */ /* 0x000ea80000004200 */
[----:B0-----:R-:W-:Y:S04]  /*cbc0*/  STL.64 [R1+0x960], R26 ;  /* 0x0009601a01007387 */ /* 0x001fe80000100a00 */
[----:B------:R0:W-:Y:S04]  /*cbd0*/  STL.64 [R1+0x958], R24 ;  /* 0x0009581801007387 */ /* 0x0001e80000100a00 */
[----:B0-----:R-:W4:Y:S04]  /*cbe0*/  LDL.LU.64 R24, [R1] ;  /* 0x0000000001187983 */ /* 0x001f280000300a00 */
[----:B------:R-:W2:Y:S01]  /*cbf0*/  LDL.LU.64 R26, [R1+0x8] ;  /* 0x00000800011a7983 */ /* 0x000ea20000300a00 */
[-C--:B---3--:R-:W-:Y:S03]  /*cc00*/  HMMA.16816.F32 R8, R20, R4.reuse, R8 ;  /* 0x000000041408723c */ /* 0x088fe60000001808 */
[----:B--2---:R-:W-:Y:S04]  /*cc10*/  STL.64 [R1+0x970], R26 ;  /* 0x0009701a01007387 */ /* 0x004fe80000100a00 */
[----:B----4-:R0:W-:Y:S04]  /*cc20*/  STL.64 [R1+0x968], R24 ;  /* 0x0009681801007387 */ /* 0x0101e80000100a00 */
[----:B0-----:R-:W2:Y:S04]  /*cc30*/  LDL.LU.64 R24, [R1+0x10] ;  /* 0x0000100001187983 */ /* 0x001ea80000300a00 */
[----:B------:R-:W2:Y:S04]  /*cc40*/  LDL.LU.64 R26, [R1+0x18] ;  /* 0x00001800011a7983 */ /* 0x000ea80000300a00 */
[----:B-1----:R-:W-:Y:S04]  /*cc50*/  STL.64 [R1+0x950], R14 ;  /* 0x0009500e01007387 */ /* 0x002fe80000100a00 */
[----:B------:R0:W-:Y:S04]  /*cc60*/  STL.64 [R1+0x948], R12 ;  /* 0x0009480c01007387 */ /* 0x0001e80000100a00 */
[----:B0-----:R-:W3:Y:S04]  /*cc70*/  LDL.LU.64 R12, [R1+0x20] ;  /* 0x00002000010c7983 */ /* 0x001ee80000300a00 */
[----:B------:R-:W3:Y:S04]  /*cc80*/  LDL.LU.64 R14, [R1+0x28] ;  /* 0x00002800010e7983 */ /* 0x000ee80000300a00 */
[----:B------:R-:W-:Y:S04]  /*cc90*/  STL.64 [R1+0x30], R8 ;  /* 0x0000300801007387 */ /* 0x000fe80000100a00 */
[----:B------:R0:W-:Y:S04]  /*cca0*/  STL.64 [R1+0x38], R10 ;  /* 0x0000380a01007387 */ /* 0x0001e80000100a00 */
[----:B0-----:R-:W4:Y:S04]  /*ccb0*/  LDL.LU.64 R10, [R1+0x980] ;  /* 0x00098000010a7983 */ /* 0x001f280000300a00 */
[----:B------:R-:W3:Y:S01]  /*ccc0*/  LDL.LU.64 R8, [R1+0x978] ;  /* 0x0009780001087983 */ /* 0x000ee20000300a00 */
[----:B--2---:R-:W-:Y:S11]  /*ccd0*/  HMMA.16816.F32 R24, R16, R4, R24 ;  /* 0x000000041018723c */ /* 0x004ff60000001818 */
[----:B------:R-:W-:Y:S11]  /*cce0*/  @!UPT UIADD3 URZ, URZ, URZ, URZ ;  /* 0x0000003f3f3ff290 */ /* 0x000ff6000fffe03f */
[----:B------:R-:W-:Y:S02]  /*ccf0*/  @!UPT UIADD3 URZ, URZ, URZ, URZ ;  /* 0x0000003f3f3ff290 */ /* 0x000fe4000fffe03f */
[----:B------:R-:W-:Y:S02]  /*cd00*/  IMAD.MOV.U32 R4, RZ, RZ, R27 ;  /* 0x000000ffff047224 */ /* 0x000fe400078e001b */
[----:B------:R-:W-:Y:S01]  /*cd10*/  IMAD.MOV.U32 R3, RZ, RZ, R24 ;  /* 0x000000ffff037224 */ /* 0x000fe200078e0018 */
[----:B---3--:R-:W-:Y:S07]  /*cd20*/  HMMA.16816.F32 R12, R20, R8, R12 ;  /* 0x00000008140c723c */ /* 0x008fee000000180c */
[----:B------:R-:W-:-:S02]  /*cd30*/  IMAD.MOV.U32 R20, RZ, RZ, R26 ;  /* 0x000000ffff147224 */ /* 0x000fc400078e001a */
[----:B------:R-:W-:Y:S01]  /*cd40*/  IMAD.MOV.U32 R21, RZ, RZ, R25 ;  /* 0x000000ffff157224 */ /* 0x000fe200078e0019 */
[----:B------:R-:W2:Y:S04]  /*cd50*/  LDL.LU.64 R26, [R1+0x970] ;  /* 0x00097000011a7983 */ /* 0x000ea80000300a00 */
[----:B------:R-:W2:Y:S04]  /*cd60*/  LDL.LU.64 R24, [R1+0x968] ;  /* 0x0009680001187983 */ /* 0x000ea80000300a00 */
[----:B------:R-:W3:Y:S01]  /*cd70*/  LDL R5, [R1+0x80] ;  /* 0x0000800001057983 */ /* 0x000ee20000100800 */
[----:B--2---:R-:W-:Y:S03]  /*cd80*/  HMMA.16816.F32 R16, R16, R8, R24 ;  /* 0x000000081010723c */ /* 0x004fe60000001818 */
[----:B------:R-:W2:Y:S04]  /*cd90*/  LDL.LU.64 R26, [R1+0x960] ;  /* 0x00096000011a7983 */ /* 0x000ea80000300a00 */
[----:B------:R-:W2:Y:S11]  /*cda0*/  LDL.LU.64 R24, [R1+0x958] ;  /* 0x0009580001187983 */ /* 0x000eb60000300a00 */
[----:B------:R-:W-:Y:S06]  /*cdb0*/  @!UPT UIADD3 URZ, URZ, URZ, URZ ;  /* 0x0000003f3f3ff290 */ /* 0x000fec000fffe03f */
[----:B------:R-:W-:Y:S02]  /*cdc0*/  IMAD.MOV.U32 R23, RZ, RZ, R16 ;  /* 0x000000ffff177224 */ /* 0x000fe400078e0010 */
[----:B------:R-:W-:Y:S02]  /*cdd0*/  IMAD.MOV.U32 R22, RZ, RZ, R17 ;  /* 0x000000ffff167224 */ /* 0x000fe400078e0011 */
[----:B------:R-:W-:Y:S02]  /*cde0*/  IMAD.MOV.U32 R9, RZ, RZ, R18 ;  /* 0x000000ffff097224 */ /* 0x000fe400078e0012 */
[----:B------:R-:W-:Y:S02]  /*cdf0*/  IMAD.MOV.U32 R8, RZ, RZ, R19 ;  /* 0x000000ffff087224 */ /* 0x000fe400078e0013 */
[----:B---3--:R-:W0:Y:S04]  /*ce00*/  LDSM.16.MT88.4 R16, [R5+0x1000] ;  /* 0x001000000510783b */ /* 0x008e280000004200 */
[----:B0-----:R0:W-:Y:S04]  /*ce10*/  STL.64 [R1+0x930], R18 ;  /* 0x0009301201007387 */ /* 0x0011e80000100a00 */
[----:B------:R1:W-:Y:S01]  /*ce20*/  STL.64 [R1+0x928], R16 ;  /* 0x0009281001007387 */ /* 0x0003e20000100a00 */
[----:B0-----:R-:W-:-:S02]  /*ce30*/  IMAD.MOV.U32 R18, RZ, RZ, R9 ;  /* 0x000000ffff127224 */ /* 0x001fc400078e0009 */
[----:B------:R-:W-:Y:S02]  /*ce40*/  IMAD.MOV.U32 R19, RZ, RZ, R8 ;  /* 0x000000ffff137224 */ /* 0x000fe400078e0008 */
[----:B-1----:R-:W-:Y:S02]  /*ce50*/  IMAD.MOV.U32 R16, RZ, RZ, R23 ;  /* 0x000000ffff107224 */ /* 0x002fe400078e0017 */
[----:B------:R-:W-:Y:S01]  /*ce60*/  IMAD.MOV.U32 R17, RZ, RZ, R22 ;  /* 0x000000ffff117224 */ /* 0x000fe200078e0016 */
[----:B------:R-:W-:Y:S04]  /*ce70*/  STL.64 [R1+0x940], R18 ;  /* 0x0009401201007387 */ /* 0x000fe80000100a00 */
[----:B------:R0:W-:Y:S02]  /*ce80*/  STL.64 [R1+0x938], R16 ;  /* 0x0009381001007387 */ /* 0x0001e40000100a00 */
[----:B0-----:R-:W-:-:S02]  /*ce90*/  IMAD.MOV.U32 R16, RZ, RZ, R3 ;  /* 0x000000ffff107224 */ /* 0x001fc400078e0003 */
[C---:B------:R-:W-:Y:S01]  /*cea0*/  IMAD.SHL.U32 R3, R2.reuse, 0x2, RZ ;  /* 0x0000000202037824 */ /* 0x040fe200078e00ff */
[----:B------:R-:W-:-:S05]  /*ceb0*/  LOP3.LUT R2, R2, 0x7, RZ, 0xc0, !PT ;  /* 0x0000000702027812 */ /* 0x000fca00078ec0ff */
[----:B------:R-:W-:-:S05]  /*cec0*/  IMAD R2, R2, 0x110, RZ ;  /* 0x0000011002027824 */ /* 0x000fca00078e02ff */
[----:B------:R-:W-:-:S04]  /*ced0*/  LOP3.LUT R2, R2, 0x30, R3, 0x78, !PT ;  /* 0x0000003002027812 */ /* 0x000fc800078e7803 */
[----:B------:R-:W-:Y:S01]  /*cee0*/  LOP3.LUT R2, R2, 0x40, RZ, 0x3c, !PT ;  /* 0x0000004002027812 */ /* 0x000fe200078e3cff */
[----:B------:R-:W-:Y:S02]  /*cef0*/  IMAD.MOV.U32 R17, RZ, RZ, R21 ;  /* 0x000000ffff117224 */ /* 0x000fe400078e0015 */
[----:B------:R-:W-:Y:S02]  /*cf00*/  IMAD.MOV.U32 R18, RZ, RZ, R20 ;  /* 0x000000ffff127224 */ /* 0x000fe400078e0014 */
[----:B------:R-:W0:Y:S04]  /*cf10*/  LDSM.16.M88.4 R20, [R2+0x4000] ;  /* 0x004000000214783b */ /* 0x000e280000000200 */
[----:B0-----:R-:W-:Y:S04]  /*cf20*/  STL.64 [R1+0x40], R20 ;  /* 0x0000401401007387 */ /* 0x001fe80000100a00 */
[----:B------:R-:W-:Y:S04]  /*cf30*/  STL.64 [R1+0x48], R22 ;  /* 0x0000481601007387 */ /* 0x000fe80000100a00 */
[----:B------:R-:W0:Y:S02]  /*cf40*/  LDSM.16.M88.4 R20, [R2+0x4800] ;  /* 0x004800000214783b */ /* 0x000e240000000200 */
[----:B0-----:R-:W-:-:S02]  /*cf50*/  IMAD.MOV.U32 R3, RZ, RZ, R20 ;  /* 0x000000ffff037224 */ /* 0x001fc400078e0014 */
[----:B------:R-:W-:Y:S01]  /*cf60*/  STL [R1+0x58], R22 ;  /* 0x0000581601007387 */ /* 0x000fe20000100800 */
[----:B------:R-:W-:Y:S02]  /*cf70*/  IMAD.MOV.U32 R2, RZ, RZ, R21 ;  /* 0x000000ffff027224 */ /* 0x000fe400078e0015 */
[----:B------:R-:W-:Y:S02]  /*cf80*/  IMAD.MOV.U32 R28, RZ, RZ, R23 ;  /* 0x000000ffff1c7224 */ /* 0x000fe400078e0017 */
[----:B------:R-:W0:Y:S04]  /*cf90*/  LDSM.16.MT88.4 R20, [R29+0x1000] ;  /* 0x001000001d14783b */ /* 0x000e280000004200 */
[----:B0-----:R-:W-:Y:S04]  /*cfa0*/  STL.64 [R1+0x920], R22 ;  /* 0x0009201601007387 */ /* 0x001fe80000100a00 */
[----:B------:R0:W-:Y:S04]  /*cfb0*/  STL.64 [R1+0x918], R20 ;  /* 0x0009181401007387 */ /* 0x0001e80000100a00 */
[----:B0-----:R-:W2:Y:S04]  /*cfc0*/  LDL.LU R20, [R1+0x30] ;  /* 0x0000300001147983 */ /* 0x001ea80000300800 */
[----:B------:R-:W2:Y:S04]  /*cfd0*/  LDL.LU R21, [R1+0x34] ;  /* 0x0000340001157983 */ /* 0x000ea80000300800 */
[----:B------:R-:W2:Y:S04]  /*cfe0*/  LDL.LU R22, [R1+0x38] ;  /* 0x0000380001167983 */ /* 0x000ea80000300800 */
[----:B------:R-:W2:Y:S01]  /*cff0*/  LDL.LU R23, [R1+0x3c] ;  /* 0x00003c0001177983 */ /* 0x000ea20000300800 */
[----:B------:R-:W-:Y:S01]  /*d000*/  IMAD.MOV.U32 R19, RZ, RZ, R4 ;  /* 0x000000ffff137224 */ /* 0x000fe200078e0004 */
[C---:B--2---:R-:W-:Y:S08]  /*d010*/  HMMA.16816.F32 R20, R24.reuse, R6, R20 ;  /* 0x000000061814723c */ /* 0x044ff00000001814 */
[----:B----4-:R-:W-:Y:S01]  /*d020*/  HMMA.16816.F32 R24, R24, R10, R12 ;  /* 0x0000000a1818723c */ /* 0x010fe2000000180c */
[----:B------:R-:W2:Y:S04]  /*d030*/  LDL.LU.64 R14, [R1+0x950] ;  /* 0x00095000010e7983 */ /* 0x000ea80000300a00 */
[----:B------:R-:W2:Y:S03]  /*d040*/  LDL.LU.64 R12, [R1+0x948] ;  /* 0x00094800010c7983 */ /* 0x000ea60000300a00 */
[----:B--2---:R-:W-:Y:S11]  /*d050*/  HMMA.16816.F32 R16, R12, R6, R16 ;  /* 0x000000060c10723c */ /* 0x004ff60000001810 */
[----:B------:R-:W-:Y:S11]  /*d060*/  @!UPT UIADD3 URZ, URZ, URZ, URZ ;  /* 0x0000003f3f3ff290 */ /* 0x000ff6000fffe03f */
[----:B------:R-:W-:Y:S02]  /*d070*/  @!UPT UIADD3 URZ, URZ, URZ, URZ ;  /* 0x0000003f3f3ff290 */ /* 0x000fe4000fffe03f */
[----:B------:R-:W-:Y:S02]  /*d080*/  IMAD.MOV.U32 R6, RZ, RZ, R18 ;  /* 0x000000ffff067224 */ /* 0x000fe400078e0012 */
[----:B------:R-:W-:Y:S02]  /*d090*/  IMAD.MOV.U32 R4, RZ, RZ, R19 ;  /* 0x000000ffff047224 */ /* 0x000fe400078e0013 */
[----:B------:R-:W-:Y:S01]  /*d0a0*/  IMAD.MOV.U32 R8, RZ, RZ, R16 ;  /* 0x000000ffff087224 */ /* 0x000fe200078e0010 */
[----:B------:R-:W2:Y:S01]  /*d0b0*/  LDL.LU.64 R18, [R1+0x940] ;  /* 0x0009400001127983 */ /* 0x000ea20000300a00 */
[----:B------:R-:W-:-:S03]  /*d0c0*/  IMAD.MOV.U32 R7, RZ, RZ, R17 ;  /* 0x000000ffff077224 */ /* 0x000fc600078e0011 */
[----:B------:R-:W2:Y:S02]  /*d0d0*/  LDL.LU.64 R16, [R1+0x938] ;  /* 0x0009380001107983 */ /* 0x000ea40000300a00 */
[----:B--2---:R-:W-:Y:S02]  /*d0e0*/  HMMA.16816.F32 R12, R12, R10, R16 ;  /* 0x0000000a0c0c723c */ /* 0x004fe40000001810 */
[----:B------:R-:W2:Y:S04]  /*d0f0*/  LDL.LU.64 R18, [R1+0x930] ;  /* 0x0009300001127983 */ /* 0x000ea80000300a00 */
[----:B------:R-:W2:Y:S11]  /*d100*/  LDL.LU.64 R16, [R1+0x928] ;  /* 0x0009280001107983 */ /* 0x000eb60000300a00 */
[----:B------:R-:W-:Y:S06]  /*d110*/  @!UPT UIADD3 URZ, URZ, URZ, URZ ;  /* 0x0000003f3f3ff290 */ /* 0x000fec000fffe03f */
[----:B------:R0:W-:Y:S04]  /*d120*/  STL.64 [R1+0x910], R14 ;  /* 0x0009100e01007387 */ /* 0x0001e80000100a00 */
[----:B------:R1:W-:Y:S01]  /*d130*/  STL.64 [R1+0x908], R12 ;  /* 0x0009080c01007387 */ /* 0x0003e20000100a00 */
[----:B0-----:R-:W-:Y:S02]  /*d140*/  IMAD.MOV.U32 R14, RZ, RZ, R6 ;  /* 0x000000ffff0e7224 */ /* 0x001fe400078e0006 */
[----:B------:R-:W-:Y:S02]  /*d150*/  IMAD.MOV.U32 R15, RZ, RZ, R4 ;  /* 0x000000ffff0f7224 */ /* 0x000fe400078e0004 */
[----:B-1----:R-:W-:Y:S02]  /*d160*/  IMAD.MOV.U32 R13, RZ, RZ, R7 ;  /* 0x000000ffff0d7224 */ /* 0x002fe400078e0007 */
[----:B------:R-:W0:Y:S01]  /*d170*/  LDSM.16.MT88.4 R4, [R5+0x1800] ;  /* 0x001800000504783b */ /* 0x000e220000004200 */
[----:B------:R-:W-:-:S03]  /*d180*/  IMAD.MOV.U32 R12, RZ, RZ, R8 ;  /* 0x000000ffff0c7224 */ /* 0x000fc600078e0008 */
[----:B------:R-:W1:Y:S04]  /*d190*/  LDSM.16.MT88.4 R8, [R29+0x1800] ;  /* 0x001800001d08783b */ /* 0x000e680000004200 */
[----:B0-----:R-:W-:Y:S04]  /*d1a0*/  STL.64 [R1+0x900], R6 ;  /* 0x0009000601007387 */ /* 0x001fe80000100a00 */
[----:B------:R-:W-:Y:S04]  /*d1b0*/  STL.64 [R1+0x8f8], R4 ;  /* 0x0008f80401007387 */ /* 0x000fe80000100a00 */
[----:B-1----:R-:W-:Y:S04]  /*d1c0*/  STL.64 [R1+0x8f0], R10 ;  /* 0x0008f00a01007387 */ /* 0x002fe80000100a00 */
[----:B------:R0:W-:Y:S04]  /*d1d0*/  STL.64 [R1+0x8e8], R8 ;  /* 0x0008e80801007387 */ /* 0x0001e80000100a00 */
[----:B0-----:R-:W2:Y:S01]  /*d1e0*/  LDL.LU.64 R8, [R1+0x40] ;  /* 0x0000400001087983 */ /* 0x001ea20000300a00 */
[----:B------:R-:W-:-:S02]  /*d1f0*/  IMAD.MOV.U32 R4, RZ, RZ, R3 ;  /* 0x000000ffff047224 */ /* 0x000fc400078e0003 */
[----:B------:R-:W-:Y:S01]  /*d200*/  IMAD.MOV.U32 R5, RZ, RZ, R2 ;  /* 0x000000ffff057224 */ /* 0x000fe200078e0002 */
[----:B------:R-:W3:Y:S01]  /*d210*/  LDL.LU.64 R10, [R1+0x48] ;  /* 0x00004800010a7983 */ /* 0x000ee20000300a00 */
[C---:B--2---:R-:W-:Y:S11]  /*d220*/  HMMA.16816.F32 R20, R16.reuse, R8, R20 ;  /* 0x000000081014723c */ /* 0x044ff60000001814 */
[----:B------:R-:W-:Y:S11]  /*d230*/  @!UPT UIADD3 URZ, URZ, URZ, URZ ;  /* 0x0000003f3f3ff290 */ /* 0x000ff6000fffe03f */
[----:B------:R-:W-:Y:S01]  /*d240*/  @!UPT UIADD3 URZ, URZ, URZ, URZ ;  /* 0x0000003f3f3ff290 */ /* 0x000fe2000fffe03f */
[----:B------:R0:W-:Y:S01]  /*d250*/  STL.64 [R1], R20 ;  /* 0x0000001401007387 */ /* 0x0001e20000100a00 */
[----:B------:R-:W-:Y:S02]  /*d260*/  IMAD.MOV.U32 R3, RZ, RZ, R22 ;  /* 0x000000ffff037224 */ /* 0x000fe400078e0016 */
[----:B------:R-:W-:Y:S02]  /*d270*/  IMAD.MOV.U32 R2, RZ, RZ, R23 ;  /* 0x000000ffff027224 */ /* 0x000fe400078e0017 */
[----:B------:R-:W2:Y:S04]  /*d280*/  LDL.LU.64 R22, [R1+0x920] ;  /* 0x0009200001167983 */ /* 0x000ea80000300a00 */
[----:B0-----:R-:W2:Y:S01]  /*d290*/  LDL.LU.64 R20, [R1+0x918] ;  /* 0x0009180001147983 */ /* 0x001ea20000300a00 */
[----:B------:R-:W-:Y:S03]  /*d2a0*/  HMMA.16816.F32 R24, R16, R4, R24 ;  /* 0x000000041018723c */ /* 0x000fe60000001818 */
[----:B------:R-:W4:Y:S05]  /*d2b0*/  LDL R19, [R1+0x80] ;  /* 0x0000800001137983 */ /* 0x000f2a0000100800 */
        /* <DEDUP_REMOVED lines=8> */
[----:B------:R-:W2:Y:S04]  /*d340*/  LDL.LU.64 R12, [R1+0x908] ;  /* 0x00090800010c7983 */ /* 0x000ea80000300a00 */
[----:B------:R-:W3:Y:S01]  /*d350*/  LDL.LU.64 R6, [R1+0x900] ;  /* 0x0009000001067983 */ /* 0x000ee20000300a00 */
[----:B--2---:R-:W-:Y:S03]  /*d360*/  HMMA.16816.F32 R20, R20, R4, R12 ;  /* 0x000000041414723c */ /* 0x004fe6000000180c */
[----:B------:R-:W2:Y:S04]  /*d370*/  LDL.LU.64 R4, [R1+0x8f8] ;  /* 0x0008f80001047983 */ /* 0x000ea80000300a00 */
[----:B------:R-:W-:Y:S11]  /*d380*/  LDSM.16.M88.4 R12, [R0+0x4080] ;  /* 0x00408000000c783b */ /* 0x000ff60000000200 */
[----:B------:R-:W-:Y:S05]  /*d390*/  @!UPT UIADD3 URZ, URZ, URZ, URZ ;  /* 0x0000003f3f3ff290 */ /* 0x000fea000fffe03f */
[----:B------:R-:W-:Y:S04]  /*d3a0*/  STL.64 [R1+0x8e0], R22 ;  /* 0x0008e01601007387 */ /* 0x000fe80000100a00 */
[----:B------:R0:W-:Y:S02]  /*d3b0*/  STL.64 [R1+0x8d8], R20 ;  /* 0x0008d81401007387 */ /* 0x0001e40000100a00 */
[----:B0-----:R-:W-:Y:S02]  /*d3c0*/  IMAD.MOV.U32 R20, RZ, RZ, R17 ;  /* 0x000000ffff147224 */ /* 0x001fe400078e0011 */
[----:B------:R-:W-:Y:S02]  /*d3d0*/  IMAD.MOV.U32 R21, RZ, RZ, R16 ;  /* 0x000000ffff157224 */ /* 0x000fe400078e0010 */
[----:B----4-:R-:W0:Y:S04]  /*d3e0*/  LDSM.16.MT88.4 R16, [R19+0x2000] ;  /* 0x002000001310783b */ /* 0x010e280000004200 */
[----:B0-----:R0:W-:Y:S04]  /*d3f0*/  STL.64 [R1+0x8d0], R18 ;  /* 0x0008d01201007387 */ /* 0x0011e80000100a00 */
[----:B------:R-:W-:Y:S04]  /*d400*/  STL.64 [R1+0x8c8], R16 ;  /* 0x0008c81001007387 */ /* 0x000fe80000100a00 */
[----:B0-----:R-:W4:Y:S04]  /*d410*/  LDL.LU R18, [R1+0x58] ;  /* 0x0000580001127983 */ /* 0x001f280000300800 */
[----:B------:R-:W-:Y:S04]  /*d420*/  STL.64 [R1+0x60], R12 ;  /* 0x0000600c01007387 */ /* 0x000fe80000100a00 */
[----:B------:R-:W-:Y:S04]  /*d430*/  STL.64 [R1+0x68], R14 ;  /* 0x0000680e01007387 */ /* 0x000fe80000100a00 */
[----:B------:R-:W0:Y:S01]  /*d440*/  LDSM.16.M88.4 R12, [R0+0x4880] ;  /* 0x00488000000c783b */ /* 0x000e220000000200 */
[----:B------:R-:W-:-:S02]  /*d450*/  IMAD.MOV.U32 R19, RZ, RZ, R28 ;  /* 0x000000ffff137224 */ /* 0x000fc400078e001c */
[----:B0-----:R-:W-:Y:S01]  /*d460*/  IMAD.MOV.U32 R28, RZ, RZ, R14 ;  /* 0x000000ffff1c7224 */ /* 0x001fe200078e000e */
[----:B------:R-:W-:Y:S01]  /*d470*/  STL.64 [R1+0x70], R12 ;  /* 0x0000700c01007387 */ /* 0x000fe20000100a00 */
[----:B------:R-:W-:-:S03]  /*d480*/  IMAD.MOV.U32 R0, RZ, RZ, R15 ;  /* 0x000000ffff007224 */ /* 0x000fc600078e000f */
[----:B------:R-:W0:Y:S04]  /*d490*/  LDSM.16.MT88.4 R12, [R29+0x2000] ;  /* 0x002000001d0c783b */ /* 0x000e280000004200 */
[----:B------:R-:W-:Y:S04]  /*d4a0*/  STL [R1+0x894], R0 ;  /* 0x0008940001007387 */ /* 0x000fe80000100800 */
[----:B------:R-:W-:Y:S04]  /*d4b0*/  STL [R1+0x890], R28 ;  /* 0x0008901c01007387 */ /* 0x000fe80000100800 */
[----:B0-----:R-:W-:Y:S04]  /*d4c0*/  STL.64 [R1+0x8b8], R14 ;  /* 0x0008b80e01007387 */ /* 0x001fe80000100a00 */
[----:B------:R0:W-:Y:S04]  /*d4d0*/  STL.64 [R1+0x8b0], R12 ;  /* 0x0008b00c01007387 */ /* 0x0001e80000100a00 */
[----:B0-----:R-:W2:Y:S01]  /*d4e0*/  LDL.LU.64 R12, [R1+0x70] ;  /* 0x00007000010c7983 */ /* 0x001ea20000300a00 */
[----:B------:R-:W-:-:S02]  /*d4f0*/  IMAD.MOV.U32 R14, RZ, RZ, R3 ;  /* 0x000000ffff0e7224 */ /* 0x000fc400078e0003 */
[----:B------:R-:W-:Y:S01]  /*d500*/  IMAD.MOV.U32 R15, RZ, RZ, R2 ;  /* 0x000000ffff0f7224 */ /* 0x000fe200078e0002 */
[----:B--2---:R0:W-:Y:S04]  /*d510*/  STL.64 [R1+0x8c0], R12 ;  /* 0x0008c00c01007387 */ /* 0x0041e80000100a00 */
[----:B0-----:R-:W2:Y:S04]  /*d520*/  LDL.LU R12, [R1] ;  /* 0x00000000010c7983 */ /* 0x001ea80000300800 */
[----:B------:R-:W2:Y:S01]  /*d530*/  LDL.LU R13, [R1+0x4] ;  /* 0x00000400010d7983 */ /* 0x000ea20000300800 */
[----:B---3--:R-:W-:-:S02]  /*d540*/  IMAD.MOV.U32 R17, RZ, RZ, R10 ;  /* 0x000000ffff117224 */ /* 0x008fc400078e000a */
[----:B------:R-:W-:Y:S02]  /*d550*/  IMAD.MOV.U32 R16, RZ, RZ, R11 ;  /* 0x000000ffff107224 */ /* 0x000fe400078e000b */
[----:B------:R-:W-:Y:S02]  /*d560*/  IMAD.MOV.U32 R22, RZ, RZ, R9 ;  /* 0x000000ffff167224 */ /* 0x000fe400078e0009 */
[----:B------:R-:W-:Y:S01]  /*d570*/  IMAD.MOV.U32 R23, RZ, RZ, R8 ;  /* 0x000000ffff177224 */ /* 0x000fe200078e0008 */
[C---:B--2---:R-:W-:Y:S01]  /*d580*/  HMMA.16816.F32 R12, R4.reuse, R10, R12 ;  /* 0x0000000a040c723c */ /* 0x044fe2000000180c */
[----:B------:R-:W2:Y:S04]  /*d590*/  LDL.LU.64 R10, [R1+0x8f0] ;  /* 0x0008f000010a7983 */ /* 0x000ea80000300a00 */
[----:B------:R-:W2:Y:S03]  /*d5a0*/  LDL.LU.64 R8, [R1+0x8e8] ;  /* 0x0008e80001087983 */ /* 0x000ea60000300a00 */
[----:B----4-:R-:W-:Y:S07]  /*d5b0*/  HMMA.16816.F32 R4, R4, R18, R24 ;  /* 0x000000120404723c */ /* 0x010fee0000001818 */
[----:B------:R-:W-:-:S02]  /*d5c0*/  IMAD.MOV.U32 R26, RZ, RZ, R17 ;  /* 0x000000ffff1a7224 */ /* 0x000fc400078e0011 */
[----:B------:R-:W-:Y:S11]  /*d5d0*/  IMAD.MOV.U32 R27, RZ, RZ, R16 ;  /* 0x000000ffff1b7224 */ /* 0x000ff600078e0010 */
[----:B------:R-:W-:Y:S04]  /*d5e0*/  @!UPT UIADD3 URZ, URZ, URZ, URZ ;  /* 0x0000003f3f3ff290 */ /* 0x000fe8000fffe03f */
[----:B------:R-:W-:Y:S02]  /*d5f0*/  IMAD.MOV.U32 R0, RZ, RZ, R7 ;  /* 0x000000ffff007224 */ /* 0x000fe400078e0007 */
[----:B------:R-:W3:Y:S01]  /*d600*/  LDL R7, [R1+0x80] ;  /* 0x0000800001077983 */ /* 0x000ee20000100800 */
[C---:B--2---:R-:W-:Y:S03]  /*d610*/  HMMA.16816.F32 R24, R8.reuse, R26, R20 ;  /* 0x0000001a0818723c */ /* 0x044fe60000001814 */
[----:B------:R-:W2:Y:S04]  /*d620*/  LDL.LU.64 R22, [R1+0x8e0] ;  /* 0x0008e00001167983 */ /* 0x000ea80000300a00 */
[----:B------:R-:W2:Y:S02]  /*d630*/  LDL.LU.64 R20, [R1+0x8d8] ;  /* 0x0008d80001147983 */ /* 0x000ea40000300a00 */
[----:B--2---:R-:W-:Y:S02]  /*d640*/  HMMA.16816.F32 R20, R8, R18, R20 ;  /* 0x000000120814723c */ /* 0x004fe40000001814 */
[----:B------:R-:W2:Y:S04]  /*d650*/  LDL.LU.64 R18, [R1+0x8d0] ;  /* 0x0008d00001127983 */ /* 0x000ea80000300a00 */
[----:B------:R-:W2:Y:S01]  /*d660*/  LDL.LU.64 R16, [R1+0x8c8] ;  /* 0x0008c80001107983 */ /* 0x000ea20000300a00 */
[----:B------:R-:W-:-:S02]  /*d670*/  IMAD.MOV.U32 R28, RZ, RZ, R4 ;  /* 0x000000ffff1c7224 */ /* 0x000fc400078e0004 */
[----:B------:R-:W-:Y:S01]  /*d680*/  IMAD.MOV.U32 R3, RZ, RZ, R5 ;  /* 0x000000ffff037224 */ /* 0x000fe200078e0005 */
[----:B---3--:R-:W0:Y:S11]  /*d690*/  LDSM.16.MT88.4 R8, [R7+0x2800] ;  /* 0x002800000708783b */ /* 0x008e360000004200 */
[----:B------:R-:W-:Y:S02]  /*d6a0*/  @!UPT UIADD3 URZ, URZ, URZ, URZ ;  /* 0x0000003f3f3ff290 */ /* 0x000fe4000fffe03f */
[----:B------:R-:W-:Y:S04]  /*d6b0*/  STL.64 [R1+0x8a8], R22 ;  /* 0x0008a81601007387 */ /* 0x000fe80000100a00 */
[----:B------:R1:W-:Y:S04]  /*d6c0*/  STL.64 [R1+0x8a0], R20 ;  /* 0x0008a01401007387 */ /* 0x0003e80000100a00 */
[----:B-1----:R-:W2:Y:S04]  /*d6d0*/  LDL.LU R20, [R1+0x60] ;  /* 0x0000600001147983 */ /* 0x002ea80000300800 */
[----:B------:R-:W2:Y:S01]  /*d6e0*/  LDL.LU R21, [R1+0x64] ;  /* 0x0000640001157983 */ /* 0x000ea20000300800 */
[----:B------:R-:W-:-:S03]  /*d6f0*/  IMAD.MOV.U32 R2, RZ, RZ, R6 ;  /* 0x000000ffff027224 */ /* 0x000fc600078e0006 */
[----:B------:R-:W1:Y:S04]  /*d700*/  LDSM.16.MT88.4 R4, [R29+0x2800] ;  /* 0x002800001d04783b */ /* 0x000e680000004200 */
[----:B0-----:R-:W-:Y:S04]  /*d710*/  STL [R1+0x89c], R10 ;  /* 0x00089c0a01007387 */ /* 0x001fe80000100800 */
[----:B------:R-:W-:Y:S04]  /*d720*/  STL [R1+0x898], R11 ;  /* 0x0008980b01007387 */ /* 0x000fe80000100800 */
[----:B-1----:R0:W-:Y:S04]  /*d730*/  STL.64 [R1+0x888], R6 ;  /* 0x0008880601007387 */ /* 0x0021e80000100a00 */
[----:B------:R1:W-:Y:S01]  /*d740*/  STL.64 [R1+0x880], R4 ;  /* 0x0008800401007387 */ /* 0x0003e20000100a00 */
[----:B0-----:R-:W-:-:S02]  /*d750*/  IMAD.MOV.U32 R7, RZ, RZ, R0 ;  /* 0x000000ffff077224 */ /* 0x001fc400078e0000 */
[----:B-1----:R-:W-:Y:S01]  /*d760*/  IMAD.MOV.U32 R4, RZ, RZ, R28 ;  /* 0x000000ffff047224 */ /* 0x002fe200078e001c */
[----:B--2---:R-:W-:Y:S11]  /*d770*/  HMMA.16816.F32 R12, R16, R20, R12 ;  /* 0x00000014100c723c */ /* 0x004ff6000000180c */
[----:B------:R-:W-:Y:S11]  /*d780*/  @!UPT UIADD3 URZ, URZ, URZ, URZ ;  /* 0x0000003f3f3ff290 */ /* 0x000ff6000fffe03f */
[----:B------:R-:W-:Y:S02]  /*d790*/  @!UPT UIADD3 URZ, URZ, URZ, URZ ;  /* 0x0000003f3f3ff290 */ /* 0x000fe4000fffe03f */
[----:B------:R-:W-:Y:S02]  /*d7a0*/  IMAD.MOV.U32 R0, RZ, RZ, R12 ;  /* 0x000000ffff007224 */ /* 0x000fe400078e000c */
[----:B------:R-:W-:Y:S02]  /*d7b0*/  IMAD.MOV.U32 R28, RZ, RZ, R13 ;  /* 0x000000ffff1c7224 */ /* 0x000fe400078e000d */
[----:B------:R-:W2:Y:S01]  /*d7c0*/  LDL.LU.64 R12, [R1+0x8c0] ;  /* 0x0008c000010c7983 */ /* 0x000ea20000300a00 */
[----:B------:R-:W-:Y:S02]  /*d7d0*/  IMAD.MOV.U32 R5, RZ, RZ, R3 ;  /* 0x000000ffff057224 */ /* 0x000fe400078e0003 */
[----:B------:R-:W-:Y:S02]  /*d7e0*/  IMAD.MOV.U32 R6, RZ, RZ, R2 ;  /* 0x000000ffff067224 */ /* 0x000fe400078e0002 */
[----:B------:R-:W-:Y:S02]  /*d7f0*/  IMAD.MOV.U32 R3, RZ, RZ, R14 ;  /* 0x000000ffff037224 */ /* 0x000fe400078e000e */
[----:B------:R-:W-:-:S02]  /*d800*/  IMAD.MOV.U32 R2, RZ, RZ, R15 ;  /* 0x000000ffff027224 */ /* 0x000fc400078e000f */
[----:B------:R-:W3:Y:S01]  /*d810*/  LDL.LU.64 R14, [R1+0x8b8] ;  /* 0x0008b800010e7983 */ /* 0x000ee20000300a00 */
[----:B--2---:R-:W-:Y:S01]  /*d820*/  HMMA.16816.F32 R4, R16, R12, R4 ;  /* 0x0000000c1004723c */ /* 0x004fe20000001804 */
[----:B------:R-:W-:Y:S02]  /*d830*/  IMAD.MOV.U32 R10, RZ, RZ, R12 ;  /* 0x000000ffff0a7224 */ /* 0x000fe400078e000c */
[----:B------:R-:W-:Y:S02]  /*d840*/  IMAD.MOV.U32 R11, RZ, RZ, R13 ;  /* 0x000000ffff0b7224 */ /* 0x000fe400078e000d */
[----:B------:R-:W3:Y:S04]  /*d850*/  LDL.LU.64 R12, [R1+0x8b0] ;  /* 0x0008b000010c7983 */ /* 0x000ee80000300a00 */
[----:B------:R-:W2:Y:S04]  /*d860*/  LDL R18, [R1+0x80] ;  /* 0x0000800001127983 */ /* 0x000ea80000100800 */
[----:B------:R-:W4:Y:S04]  /*d870*/  LDL R19, [R1+0x750] ;  /* 0x0007500001137983 */ /* 0x000f280000100800 */
[----:B------:R-:W2:Y:S01]  /*d880*/  LDL.LU.64 R22, [R1+0x8a8] ;  /* 0x0008a80001167983 */ /* 0x000ea20000300a00 */
[C---:B---3--:R-:W-:Y:S03]  /*d890*/  HMMA.16816.F32 R24, R12.reuse, R20, R24 ;  /* 0x000000140c18723c */ /* 0x048fe60000001818 */
[----:B------:R-:W2:Y:S11]  /*d8a0*/  LDL.LU.64 R20, [R1+0x8a0] ;  /* 0x0008a00001147983 */ /* 0x000eb60000300a00 */
[----:B------:R-:W-:Y:S09]  /*d8b0*/  @!UPT UIADD3 URZ, URZ, URZ, URZ ;  /* 0x0000003f3f3ff290 */ /* 0x000ff2000fffe03f */
[----:B------:R0:W-:Y:S04]  /*d8c0*/  STL.64 [R1+0x10], R24 ;  /* 0x0000101801007387 */ /* 0x0001e80000100a00 */
[----:B------:R2:W-:Y:S01]  /*d8d0*/  STL.64 [R1+0x18], R26 ;  /* 0x0000181a01007387 */ /* 0x0005e20000100a00 */
[----:B0-----:R-:W-:Y:S02]  /*d8e0*/  IMAD.MOV.U32 R24, RZ, RZ, R10 ;  /* 0x000000ffff187224 */ /* 0x001fe400078e000a */
[----:B------:R-:W-:Y:S01]  /*d8f0*/  IMAD.MOV.U32 R25, RZ, RZ, R11 ;  /* 0x000000ffff197224 */ /* 0x000fe200078e000b */
[----:B------:R-:W3:Y:S04]  /*d900*/  LDL.LU R10, [R1+0x89c] ;  /* 0x00089c00010a7983 */ /* 0x000ee80000300800 */
[----:B------:R-:W3:Y:S02]  /*d910*/  LDL.LU R11, [R1+0x898] ;  /* 0x00089800010b7983 */ /* 0x000ee40000300800 */
[----:B--2---:R-:W-:Y:S02]  /*d920*/  HMMA.16816.F32 R24, R12, R24, R20 ;  /* 0x000000180c18723c */ /* 0x004fe40000001814 */
[----:B------:R-:W0:Y:S04]  /*d930*/  LDSM.16.MT88.4 R12, [R18+0x3000] ;  /* 0x00300000120c783b */ /* 0x000e280000004200 */
[----:B----4-:R-:W1:Y:S04]  /*d940*/  LDSM.16.M88.4 R20, [R19+0x4080] ;  /* 0x004080001314783b */ /* 0x010e680000000200 */
[----:B------:R-:W2:Y:S11]  /*d950*/  LDSM.16.M88.4 R16, [R19+0x4880] ;  /* 0x004880001310783b */ /* 0x000eb60000000200 */
[----:B------:R-:W-:Y:S02]  /*d960*/  @!UPT UIADD3 URZ, URZ, URZ, URZ ;  /* 0x0000003f3f3ff290 */ /* 0x000fe4000fffe03f */
[----:B------:R4:W-:Y:S04]  /*d970*/  STL.64 [R1+0x868], R26 ;  /* 0x0008681a01007387 */ /* 0x0009e80000100a00 */
[----:B------:R-:W-:Y:S04]  /*d980*/  STL.64 [R1+0x860], R24 ;  /* 0x0008601801007387 */ /* 0x000fe80000100a00 */
[----:B----4-:R-:W3:Y:S04]  /*d990*/  LDL.LU R26, [R1+0x68] ;  /* 0x00006800011a7983 */ /* 0x010ee80000300800 */
[----:B------:R-:W3:Y:S04]  /*d9a0*/  LDL.LU R27, [R1+0x6c] ;  /* 0x00006c00011b7983 */ /* 0x000ee80000300800 */
[----:B0-----:R0:W-:Y:S04]  /*d9b0*/  STL [R1+0x84c], R12 ;  /* 0x00084c0c01007387 */ /* 0x0011e80000100800 */
[----:B------:R4:W-:Y:S04]  /*d9c0*/  STL [R1+0x848], R13 ;  /* 0x0008480d01007387 */ /* 0x0009e80000100800 */
[----:B------:R1:W-:Y:S01]  /*d9d0*/  STL [R1+0x844], R14 ;  /* 0x0008440e01007387 */ /* 0x0003e20000100800 */
[----:B0-----:R-:W-:-:S03]  /*d9e0*/  IMAD.MOV.U32 R12, RZ, RZ, R0 ;  /* 0x000000ffff0c7224 */ /* 0x001fc600078e0000 */
[----:B------:R-:W-:Y:S01]  /*d9f0*/  STL [R1+0x840], R15 ;  /* 0x0008400f01007387 */ /* 0x000fe20000100800 */
[----:B----4-:R-:W-:-:S03]  /*da00*/  IMAD.MOV.U32 R13, RZ, RZ, R28 ;  /* 0x000000ffff0d7224 */ /* 0x010fc600078e001c */
[----:B------:R-:W4:Y:S04]  /*da10*/  LDL.LU R0, [R1+0x894] ;  /* 0x0008940001007983 */ /* 0x000f280000300800 */
[----:B------:R-:W4:Y:S01]  /*da20*/  LDL.LU R28, [R1+0x890] ;  /* 0x00089000011c7983 */ /* 0x000f220000300800 */
[----:B-1----:R-:W-:Y:S02]  /*da30*/  IMAD.MOV.U32 R14, RZ, RZ, R3 ;  /* 0x000000ffff0e7224 */ /* 0x002fe400078e0003 */
[----:B------:R-:W-:Y:S01]  /*da40*/  IMAD.MOV.U32 R3, RZ, RZ, R22 ;  /* 0x000000ffff037224 */ /* 0x000fe200078e0016 */
[----:B------:R-:W-:Y:S04]  /*da50*/  STL.64 [R1], R20 ;  /* 0x0000001401007387 */ /* 0x000fe80000100a00 */
[----:B------:R-:W-:Y:S04]  /*da60*/  STL [R1+0x83c], R3 ;  /* 0x00083c0301007387 */ /* 0x000fe80000100800 */
[----:B--2---:R-:W-:Y:S04]  /*da70*/  STL.64 [R1+0x830], R18 ;  /* 0x0008301201007387 */ /* 0x004fe80000100a00 */
[----:B------:R0:W-:Y:S04]  /*da80*/  STL.64 [R1+0x828], R16 ;  /* 0x0008281001007387 */ /* 0x0001e80000100a00 */
[----:B0-----:R-:W2:Y:S01]  /*da90*/  LDL.LU.64 R16, [R1] ;  /* 0x0000000001107983 */ /* 0x001ea20000300a00 */
[----:B------:R-:W-:-:S02]  /*daa0*/  IMAD.MOV.U32 R15, RZ, RZ, R2 ;  /* 0x000000ffff0f7224 */ /* 0x000fc400078e0002 */
[----:B------:R-:W-:Y:S02]  /*dab0*/  IMAD.MOV.U32 R2, RZ, RZ, R23 ;  /* 0x000000ffff027224 */ /* 0x000fe400078e0017 */
[----:B------:R-:W0:Y:S04]  /*dac0*/  LDSM.16.MT88.4 R20, [R29+0x3000] ;  /* 0x003000001d14783b */ /* 0x000e280000004200 */
[----:B0-----:R4:W-:Y:S04]  /*dad0*/  STL.64 [R1+0x858], R22 ;  /* 0x0008581601007387 */ /* 0x0019e80000100a00 */
[----:B------:R-:W-:Y:S01]  /*dae0*/  STL.64 [R1+0x850], R20 ;  /* 0x0008501401007387 */ /* 0x000fe20000100a00 */
[----:B---3--:R-:W-:Y:S01]  /*daf0*/  HMMA.16816.F32 R12, R8, R26, R12 ;  /* 0x0000001a080c723c */ /* 0x008fe2000000180c */
[----:B----4-:R-:W-:-:S02]  /*db00*/  IMAD.MOV.U32 R23, RZ, RZ, R0 ;  /* 0x000000ffff177224 */ /* 0x010fc400078e0000 */
[----:B------:R-:W-:-:S07]  /*db10*/  IMAD.MOV.U32 R22, RZ, RZ, R28 ;  /* 0x000000ffff167224 */ /* 0x000fce00078e001c */
[----:B------:R-:W-:Y:S11]  /*db20*/  HMMA.16816.F32 R4, R8, R22, R4 ;  /* 0x000000160804723c */ /* 0x000ff60000001804 */
[----:B------:R-:W-:Y:S03]  /*db30*/  @!UPT UIADD3 URZ, URZ, URZ, URZ ;  /* 0x0000003f3f3ff290 */ /* 0x000fe6000fffe03f */
[----:B------:R-:W-:Y:S02]  /*db40*/  IMAD.MOV.U32 R19, RZ, RZ, R13 ;  /* 0x000000ffff137224 */ /* 0x000fe400078e000d */
[----:B------:R-:W-:-:S05]  /*db50*/  IMAD.MOV.U32 R18, RZ, RZ, R14 ;  /* 0x000000ffff127224 */ /* 0x000fca00078e000e */
[----:B------:R-:W-:Y:S01]  /*db60*/  STL.64 [R1+0x878], R18 ;  /* 0x0008781201007387 */ /* 0x000fe20000100a00 */
[----:B------:R-:W-:-:S03]  /*db70*/  IMAD.MOV.U32 R28, RZ, RZ, R12 ;  /* 0x000000ffff1c7224 */ /* 0x000fc600078e000c */
[----:B--2---:R0:W-:Y:S01]  /*db80*/  STL.64 [R1+0x870], R16 ;  /* 0x0008701001007387 */ /* 0x0041e20000100a00 */
[----:B------:R-:W-:Y:S02]  /*db90*/  IMAD.MOV.U32 R9, RZ, RZ, R6 ;  /* 0x000000ffff097224 */ /* 0x000fe400078e0006 */
[----:B------:R-:W-:Y:S02]  /*dba0*/  IMAD.MOV.U32 R8, RZ, RZ, R7 ;  /* 0x000000ffff087224 */ /* 0x000fe400078e0007 */
[----:B------:R-:W-:Y:S01]  /*dbb0*/  IMAD.MOV.U32 R12, RZ, RZ, R4 ;  /* 0x000000ffff0c7224 */ /* 0x000fe200078e0004 */
[----:B0-----:R-:W2:Y:S01]  /*dbc0*/  LDL.LU R16, [R1+0x10] ;  /* 0x0000100001107983 */ /* 0x001ea20000300800 */
[----:B------:R-:W-:-:S03]  /*dbd0*/  IMAD.MOV.U32 R10, RZ, RZ, R5 ;  /* 0x000000ffff0a7224 */ /* 0x000fc600078e0005 */
[----:B------:R-:W2:Y:S04]  /*dbe0*/  LDL.LU R17, [R1+0x14] ;  /* 0x0000140001117983 */ /* 0x000ea80000300800 */
[----:B------:R-:W2:Y:S04]  /*dbf0*/  LDL.LU R18, [R1+0x18] ;  /* 0x0000180001127983 */ /* 0x000ea80000300800 */
[----:B------:R-:W2:Y:S04]  /*dc00*/  LDL.LU R19, [R1+0x1c] ;  /* 0x00001c0001137983 */ /* 0x000ea80000300800 */
[----:B------:R-:W2:Y:S04]  /*dc10*/  LDL.LU.64 R6, [R1+0x888] ;  /* 0x0008880001067983 */ /* 0x000ea80000300a00 */
[----:B------:R-:W2:Y:S01]  /*dc20*/  LDL.LU.64 R4, [R1+0x880] ;  /* 0x0008800001047983 */ /* 0x000ea20000300a00 */
[----:B------:R-:W-:-:S03]  /*dc30*/  IMAD.MOV.U32 R0, RZ, RZ, R15 ;  /* 0x000000ffff007224 */ /* 0x000fc600078e000f */
[----:B------:R-:W3:Y:S01]  /*dc40*/  LDL R11, [R1+0x80] ;  /* 0x00008000010b7983 */ /* 0x000ee20000100800 */
[----:B--2---:R-:W-:Y:S03]  /*dc50*/  HMMA.16816.F32 R24, R4, R26, R16 ;  /* 0x0000001a0418723c */ /* 0x004fe60000001810 */
[----:B------:R-:W2:Y:S04]  /*dc60*/  LDL.LU.64 R18, [R1+0x878] ;  /* 0x0008780001127983 */ /* 0x000ea80000300a00 */
[----:B------:R-:W4:Y:S11]  /*dc70*/  LDL.LU.64 R16, [R1+0x870] ;  /* 0x0008700001107983 */ /* 0x000f360000300a00 */
[----:B------:R-:W-:Y:S06]  /*dc80*/  @!UPT UIADD3 URZ, URZ, URZ, URZ ;  /* 0x0000003f3f3ff290 */ /* 0x000fec000fffe03f */
        /* <DEDUP_REMOVED lines=9> */
[----:B------:R-:W-:Y:S07]  /*dd20*/  @!UPT UIADD3 URZ, URZ, URZ, URZ ;  /* 0x0000003f3f3ff290 */ /* 0x000fee000fffe03f */
[----:B------:R-:W-:Y:S02]  /*dd30*/  IMAD.MOV.U32 R6, RZ, RZ, R25 ;  /* 0x000000ffff067224 */ /* 0x000fe400078e0019 */
[----:B------:R-:W-:Y:S02]  /*dd40*/  IMAD.MOV.U32 R5, RZ, RZ, R26 ;  /* 0x000000ffff057224 */ /* 0x000fe400078e001a */
[----:B------:R-:W-:Y:S02]  /*dd50*/  IMAD.MOV.U32 R4, RZ, RZ, R27 ;  /* 0x000000ffff047224 */ /* 0x000fe400078e001b */
[----:B------:R-:W-:Y:S02]  /*dd60*/  IMAD.MOV.U32 R25, RZ, RZ, R10 ;  /* 0x000000ffff197224 */ /* 0x000fe400078e000a */
[----:B------:R-:W-:Y:S02]  /*dd70*/  IMAD.MOV.U32 R26, RZ, RZ, R9 ;  /* 0x000000ffff1a7224 */ /* 0x000fe400078e0009 */
[----:B------:R-:W-:-:S02]  /*dd80*/  IMAD.MOV.U32 R27, RZ, RZ, R8 ;  /* 0x000000ffff1b7224 */ /* 0x000fc400078e0008 */
[----:B---3--:R-:W0:Y:S01]  /*dd90*/  LDSM.16.MT88.4 R8, [R11+0x3800] ;  /* 0x003800000b08783b */ /* 0x008e220000004200 */
[----:B------:R-:W-:Y:S02]  /*dda0*/  IMAD.MOV.U32 R7, RZ, RZ, R24 ;  /* 0x000000ffff077224 */ /* 0x000fe400078e0018 */
[----:B------:R-:W-:Y:S02]  /*ddb0*/  IMAD.MOV.U32 R24, RZ, RZ, R12 ;  /* 0x000000ffff187224 */ /* 0x000fe400078e000c */
[----:B------:R-:W3:Y:S04]  /*ddc0*/  LDL.LU R12, [R1+0x84c] ;  /* 0x00084c00010c7983 */ /* 0x000ee80000300800 */
[----:B0-----:R0:W-:Y:S04]  /*ddd0*/  STL.64 [R1+0x808], R10 ;  /* 0x0008080a01007387 */ /* 0x0011e80000100a00 */
[----:B------:R1:W-:Y:S01]  /*dde0*/  STL.64 [R1+0x800], R8 ;  /* 0x0008000801007387 */ /* 0x0003e20000100a00 */
[----:B0-----:R-:W-:-:S02]  /*ddf0*/  IMAD.MOV.U32 R10, RZ, RZ, R5 ;  /* 0x000000ffff0a7224 */ /* 0x001fc400078e0005 */
[----:B------:R-:W-:Y:S02]  /*de00*/  IMAD.MOV.U32 R11, RZ, RZ, R4 ;  /* 0x000000ffff0b7224 */ /* 0x000fe400078e0004 */
[----:B-1----:R-:W-:Y:S02]  /*de10*/  IMAD.MOV.U32 R8, RZ, RZ, R7 ;  /* 0x000000ffff087224 */ /* 0x002fe400078e0007 */
[----:B------:R-:W-:Y:S01]  /*de20*/  IMAD.MOV.U32 R9, RZ, RZ, R6 ;  /* 0x000000ffff097224 */ /* 0x000fe200078e0006 */
[----:B------:R0:W-:Y:S04]  /*de30*/  STL.64 [R1+0x818], R10 ;  /* 0x0008180a01007387 */ /* 0x0001e80000100a00 */
[----:B------:R1:W-:Y:S04]  /*de40*/  STL.64 [R1+0x810], R8 ;  /* 0x0008100801007387 */ /* 0x0003e80000100a00 */
[----:B------:R1:W4:Y:S01]  /*de50*/  LDSM.16.MT88.4 R4, [R29+0x3800] ;  /* 0x003800001d04783b */ /* 0x0003220000004200 */
[----:B0-----:R-:W-:-:S02]  /*de60*/  IMAD.MOV.U32 R10, RZ, RZ, R15 ;  /* 0x000000ffff0a7224 */ /* 0x001fc400078e000f */
[----:B-1----:R-:W-:Y:S02]  /*de70*/  IMAD.MOV.U32 R8, RZ, RZ, R13 ;  /* 0x000000ffff087224 */ /* 0x002fe400078e000d */
[----:B------:R-:W3:Y:S01]  /*de80*/  LDL.LU R13, [R1+0x848] ;  /* 0x00084800010d7983 */ /* 0x000ee20000300800 */
[----:B------:R-:W-:-:S03]  /*de90*/  IMAD.MOV.U32 R9, RZ, RZ, R14 ;  /* 0x000000ffff097224 */ /* 0x000fc600078e000e */
[----:B------:R-:W3:Y:S04]  /*dea0*/  LDL.LU R14, [R1+0x844] ;  /* 0x00084400010e7983 */ /* 0x000ee80000300800 */
[----:B------:R-:W3:Y:S01]  /*deb0*/  LDL.LU R15, [R1+0x840] ;  /* 0x00084000010f7983 */ /* 0x000ee20000300800 */
[----:B------:R-:W-:-:S03]  /*dec0*/  IMAD.MOV.U32 R11, RZ, RZ, R3 ;  /* 0x000000ffff0b7224 */ /* 0x000fc600078e0003 */
[----:B------:R-:W2:Y:S04]  /*ded0*/  LDL.LU R3, [R1+0x83c] ;  /* 0x00083c0001037983 */ /* 0x000ea80000300800 */
[----:B------:R-:W2:Y:S04]  /*dee0*/  LDL.LU R29, [R1+0x838] ;  /* 0x00083800011d7983 */ /* 0x000ea80000300800 */
[----:B----4-:R0:W-:Y:S04]  /*def0*/  STL.64 [R1+0x7f8], R6 ;  /* 0x0007f80601007387 */ /* 0x0101e80000100a00 */
[----:B------:R1:W-:Y:S01]  /*df00*/  STL.64 [R1+0x7f0], R4 ;  /* 0x0007f00401007387 */ /* 0x0003e20000100a00 */
[----:B0-----:R-:W-:-:S02]  /*df10*/  IMAD.MOV.U32 R6, RZ, RZ, R18 ;  /* 0x000000ffff067224 */ /* 0x001fc400078e0012 */
[----:B------:R-:W-:Y:S02]  /*df20*/  IMAD.MOV.U32 R7, RZ, RZ, R0 ;  /* 0x000000ffff077224 */ /* 0x000fe400078e0000 */
[----:B-1----:R-:W-:Y:S02]  /*df30*/  IMAD.MOV.U32 R4, RZ, RZ, R28 ;  /* 0x000000ffff047224 */ /* 0x002fe400078e001c */
[----:B------:R-:W-:Y:S02]  /*df40*/  IMAD.MOV.U32 R5, RZ, RZ, R19 ;  /* 0x000000ffff057224 */ /* 0x000fe400078e0013 */
[----:B------:R-:W-:Y:S01]  /*df50*/  IMAD.MOV.U32 R0, RZ, RZ, R16 ;  /* 0x000000ffff007224 */ /* 0x000fe200078e0010 */
[----:B------:R-:W4:Y:S01]  /*df60*/  LDL.LU.64 R18, [R1+0x830] ;  /* 0x0008300001127983 */ /* 0x000f220000300a00 */
[----:B------:R-:W-:-:S03]  /*df70*/  IMAD.MOV.U32 R28, RZ, RZ, R17 ;  /* 0x000000ffff1c7224 */ /* 0x000fc600078e0011 */
[C---:B---3--:R-:W-:Y:S01]  /*df80*/  HMMA.16816.F32 R4, R12.reuse, R16, R4 ;  /* 0x000000100c04723c */ /* 0x048fe20000001804 */
[----:B------:R-:W3:Y:S07]  /*df90*/  LDL.LU.64 R16, [R1+0x828] ;  /* 0x0008280001107983 */ /* 0x000eee0000300a00 */
[----:B---3--:R-:W-:Y:S07]  /*dfa0*/  HMMA.16816.F32 R24, R12, R16, R24 ;  /* 0x000000100c18723c */ /* 0x008fee0000001818 */
[----:B------:R-:W-:-:S02]  /*dfb0*/  IMAD.MOV.U32 R12, RZ, RZ, R0 ;  /* 0x000000ffff0c7224 */ /* 0x000fc400078e0000 */
[----:B------:R-:W-:Y:S01]  /*dfc0*/  IMAD.MOV.U32 R13, RZ, RZ, R28 ;  /* 0x000000ffff0d7224 */ /* 0x000fe200078e001c */
[----:B------:R-:W3:Y:S06]  /*dfd0*/  LDL.LU R0, [R1+0x820] ;  /* 0x0008200001007983 */ /* 0x000eec0000300800 */
[C---:B--2---:R-:W-:Y:S01]  /*dfe0*/  HMMA.16816.F32 R12, R20.reuse, R12, R8 ;  /* 0x0000000c140c723c */ /* 0x044fe20000001808 */
[----:B------:R-:W2:Y:S04]  /*dff0*/  LDL.LU.64 R10, [R1+0x818] ;  /* 0x00081800010a7983 */ /* 0x000ea80000300a00 */
[----:B------:R-:W2:Y:S03]  /*e000*/  LDL.LU.64 R8, [R1+0x810] ;  /* 0x0008100001087983 */ /* 0x000ea60000300a00 */
[----:B--2---:R-:W-:Y:S01]  /*e010*/  HMMA.16816.F32 R20, R20, R16, R8 ;  /* 0x000000101414723c */ /* 0x004fe20000001808 */
[----:B------:R-:W2:Y:S04]  /*e020*/  LDL.LU.64 R10, [R1+0x808] ;  /* 0x00080800010a7983 */ /* 0x000ea80000300a00 */
[----:B------:R-:W2:Y:S11]  /*e030*/  LDL.LU.64 R8, [R1+0x800] ;  /* 0x0008000001087983 */ /* 0x000eb60000300a00 */
[----:B------:R-:W-:Y:S07]  /*e040*/  @!UPT UIADD3 URZ, URZ, URZ, URZ ;  /* 0x0000003f3f3ff290 */ /* 0x000fee000fffe03f */
[----:B------:R0:W-:Y:S02]  /*e050*/  STL.64 [R1+0x7e8], R22 ;  /* 0x0007e81601007387 */ /* 0x0001e40000100a00 */
[----:B0-----:R-:W-:Y:S02]  /*e060*/  IMAD.MOV.U32 R22, RZ, RZ, R3 ;  /* 0x000000ffff167224 */ /* 0x001fe400078e0003 */
[----:B------:R-:W-:Y:S01]  /*e070*/  IMAD.MOV.U32 R23, RZ, RZ, R2 ;  /* 0x000000ffff177224 */ /* 0x000fe200078e0002 */
[----:B------:R-:W-:Y:S06]  /*e080*/  STL.64 [R1+0x7e0], R20 ;  /* 0x0007e01401007387 */ /* 0x000fec0000100a00 */
[C---:B--2---:R-:W-:Y:S11]  /*e090*/  HMMA.16816.F32 R4, R8.reuse, R22, R4 ;  /* 0x000000160804723c */ /* 0x044ff60000001804 */
[----:B------:R-:W-:Y:S11]  /*e0a0*/  @!UPT UIADD3 URZ, URZ, URZ, URZ ;  /* 0x0000003f3f3ff290 */ /* 0x000ff6000fffe03f */
[----:B------:R-:W-:Y:S01]  /*e0b0*/  @!UPT UIADD3 URZ, URZ, URZ, URZ ;  /* 0x0000003f3f3ff290 */ /* 0x000fe2000fffe03f */
[----:B------:R-:W-:Y:S01]  /*e0c0*/  STL.64 [R1+0xa0], R4 ;  /* 0x0000a00401007387 */ /* 0x000fe20000100a00 */
[----:B------:R-:W-:Y:S02]  /*e0d0*/  IMAD.MOV.U32 R17, RZ, RZ, R5 ;  /* 0x000000ffff117224 */ /* 0x000fe400078e0005 */
[----:B------:R-:W-:Y:S01]  /*e0e0*/  IMAD.MOV.U32 R16, RZ, RZ, R4 ;  /* 0x000000ffff107224 */ /* 0x000fe200078e0004 */
[----:B------:R4:W-:Y:S02]  /*e0f0*/  STL.64 [R1+0xa8], R6 ;  /* 0x0000a80601007387 */ /* 0x0009e40000100a00 */
[----:B----4-:R-:W-:Y:S02]  /*e100*/  HMMA.16816.F32 R4, R8, R18, R24 ;  /* 0x000000120804723c */ /* 0x010fe40000001818 */
[----:B------:R-:W-:Y:S04]  /*e110*/  STL [R1+0x758], R16 ;  /* 0x0007581001007387 */ /* 0x000fe80000100800 */
[----:B------:R-:W-:Y:S11]  /*e120*/  STL [R1+0x754], R17 ;  /* 0x0007541101007387 */ /* 0x000ff60000100800 */
[----:B------:R-:W-:Y:S06]  /*e130*/  @!UPT UIADD3 URZ, URZ, URZ, URZ ;  /* 0x0000003f3f3ff290 */ /* 0x000fec000fffe03f */
[----:B------:R-:W-:Y:S01]  /*e140*/  STL.64 [R1+0x20], R4 ;  /* 0x0000200401007387 */ /* 0x000fe20000100a00 */
[----:B------:R-:W-:Y:S02]  /*e150*/  IMAD.MOV.U32 R25, RZ, RZ, R7 ;  /* 0x000000ffff197224 */ /* 0x000fe400078e0007 */
[----:B------:R-:W-:Y:S01]  /*e160*/  IMAD.MOV.U32 R24, RZ, RZ, R6 ;  /* 0x000000ffff187224 */ /* 0x000fe200078e0006 */
[----:B------:R0:W-:Y:S01]  /*e170*/  STL.64 [R1+0x28], R6 ;  /* 0x0000280601007387 */ /* 0x0001e20000100a00 */
[----:B------:R-:W-:Y:S02]  /*e180*/  IMAD.MOV.U32 R9, RZ, RZ, R5 ;  /* 0x000000ffff097224 */ /* 0x000fe400078e0005 */
[----:B------:R-:W-:Y:S01]  /*e190*/  IMAD.MOV.U32 R8, RZ, RZ, R4 ;  /* 0x000000ffff087224 */ /* 0x000fe200078e0004 */
[----:B0-----:R-:W2:Y:S04]  /*e1a0*/  LDL.LU.64 R6, [R1+0x7f8] ;  /* 0x0007f80001067983 */ /* 0x001ea80000300a00 */
[----:B------:R-:W2:Y:S04]  /*e1b0*/  LDL.LU.64 R4, [R1+0x7f0] ;  /* 0x0007f00001047983 */ /* 0x000ea80000300a00 */
[----:B------:R-:W3:Y:S04]  /*e1c0*/  LDL.LU R26, [R1+0x84] ;  /* 0x00008400011a7983 */ /* 0x000ee80000300800 */
[----:B------:R-:W4:Y:S04]  /*e1d0*/  LDL.LU R27, [R1+0x600] ;  /* 0x00060000011b7983 */ /* 0x000f280000300800 */
[----:B------:R-:W3:Y:S04]  /*e1e0*/  LDL.LU R17, [R1+0x624] ;  /* 0x0006240001117983 */ /* 0x000ee80000300800 */
[----:B------:R-:W3:Y:S04]  /*e1f0*/  LDL.LU R16, [R1+0x5f8] ;  /* 0x0005f80001107983 */ /* 0x000ee80000300800 */
[----:B------:R-:W3:Y:S04]  /*e200*/  LDL.LU R28, [R1+0x61c] ;  /* 0x00061c00011c7983 */ /* 0x000ee80000300800 */
[----:B------:R0:W-:Y:S04]  /*e210*/  STL [R1+0x768], R8 ;  /* 0x0007680801007387 */ /* 0x0001e80000100800 */
[----:B0-----:R-:W3:Y:S04]  /*e220*/  LDL.LU R8, [R1+0x608] ;  /* 0x0006080001087983 */ /* 0x001ee80000300800 */
[----:B------:R0:W-:Y:S04]  /*e230*/  STL [R1+0x764], R9 ;  /* 0x0007640901007387 */ /* 0x0001e80000100800 */
[----:B0-----:R-:W3:Y:S04]  /*e240*/  LDL.LU R9, [R1+0x610] ;  /* 0x0006100001097983 */ /* 0x001ee80000300800 */
[----:B------:R0:W-:Y:S04]  /*e250*/  STL [R1+0x760], R24 ;  /* 0x0007601801007387 */ /* 0x0001e80000100800 */
[----:B0-----:R-:W3:Y:S04]  /*e260*/  LDL.LU R24, [R1+0x618] ;  /* 0x0006180001187983 */ /* 0x001ee80000300800 */
[----:B------:R0:W-:Y:S04]  /*e270*/  STL [R1+0x75c], R25 ;  /* 0x00075c1901007387 */ /* 0x0001e80000100800 */
[----:B0-----:R-:W3:Y:S01]  /*e280*/  LDL.LU R25, [R1+0x620] ;  /* 0x0006200001197983 */ /* 0x001ee20000300800 */
[----:B--2---:R-:W-:Y:S11]  /*e290*/  HMMA.16816.F32 R20, R4, R22, R12 ;  /* 0x000000160414723c */ /* 0x004ff6000000180c */
[----:B------:R-:W-:Y:S11]  /*e2a0*/  @!UPT UIADD3 URZ, URZ, URZ, URZ ;  /* 0x0000003f3f3ff290 */ /* 0x000ff6000fffe03f */
[----:B------:R-:W-:Y:S01]  /*e2b0*/  @!UPT UIADD3 URZ, URZ, URZ, URZ ;  /* 0x0000003f3f3ff290 */ /* 0x000fe2000fffe03f */
        /* <DEDUP_REMOVED lines=9> */
[----:B------:R-:W3:Y:S01]  /*e350*/  LDL.LU R15, [R1+0x628] ;  /* 0x00062800010f7983 */ /* 0x000ee20000300800 */
[----:B------:R-:W-:-:S03]  /*e360*/  IADD3 R29, R29, 0x1, RZ ;  /* 0x000000011d1d7810 */ /* 0x000fc60007ffe0ff */
[----:B------:R-:W-:Y:S04]  /*e370*/  STL [R1+0x778], R10 ;  /* 0x0007780a01007387 */ /* 0x000fe80000100800 */
[----:B------:R-:W-:Y:S04]  /*e380*/  STL [R1+0x774], R11 ;  /* 0x0007740b01007387 */ /* 0x000fe80000100800 */
[----:B------:R-:W-:Y:S01]  /*e390*/  STL [R1+0x770], R2 ;  /* 0x0007700201007387 */ /* 0x000fe20000100800 */
[----:B------:R-:W-:-:S03]  /*e3a0*/  ISETP.NE.U32.AND P0, PT, R29, UR5, PT ;  /* 0x000000051d007c0c */ /* 0x000fc6000bf05070 */
[----:B------:R-:W-:Y:S01]  /*e3b0*/  STL [R1+0x76c], R12 ;  /* 0x00076c0c01007387 */ /* 0x000fe20000100800 */
[----:B--2---:R-:W-:Y:S11]  /*e3c0*/  HMMA.16816.F32 R20, R4, R18, R20 ;  /* 0x000000120414723c */ /* 0x004ff60000001814 */
[----:B------:R-:W-:Y:S11]  /*e3d0*/  @!UPT UIADD3 URZ, URZ, URZ, URZ ;  /* 0x0000003f3f3ff290 */ /* 0x000ff6000fffe03f */
[----:B------:R-:W-:Y:S01]  /*e3e0*/  @!UPT UIADD3 URZ, URZ, URZ, URZ ;  /* 0x0000003f3f3ff290 */ /* 0x000fe2000fffe03f */
[----:B------:R-:W-:Y:S04]  /*e3f0*/  STL.64 [R1], R20 ;  /* 0x0000001401007387 */ /* 0x000fe80000100a00 */
[----:B------:R-:W-:Y:S04]  /*e400*/  STL.64 [R1+0x8], R22 ;  /* 0x0000081601007387 */ /* 0x000fe80000100a00 */
[----:B------:R0:W-:Y:S01]  /*e410*/  STL [R1+0x230], R29 ;  /* 0x0002301d01007387 */ /* 0x0001e20000100800 */
[----:B------:R-:W-:Y:S02]  /*e420*/  IMAD.MOV.U32 R6, RZ, RZ, R20 ;  /* 0x000000ffff067224 */ /* 0x000fe400078e0014 */
[----:B0-----:R-:W-:-:S04]  /*e430*/  IMAD.MOV.U32 R29, RZ, RZ, c[0x0][0x188] ;  /* 0x00006200ff1d7624 */ /* 0x001fc800078e00ff */
[----:B------:R-:W-:Y:S02]  /*e440*/  IMAD.SHL.U32 R29, R29, 0x80, RZ ;  /* 0x000000801d1d7824 */ /* 0x000fe400078e00ff */
[----:B------:R-:W-:Y:S02]  /*e450*/  IMAD.MOV.U32 R7, RZ, RZ, R21 ;  /* 0x000000ffff077224 */ /* 0x000fe400078e0015 */
[----:B------:R-:W-:Y:S02]  /*e460*/  IMAD.SHL.U32 R29, R29, 0x2, RZ ;  /* 0x000000021d1d7824 */ /* 0x000fe400078e00ff */
[----:B------:R-:W-:Y:S02]  /*e470*/  IMAD.MOV.U32 R3, RZ, RZ, R22 ;  /* 0x000000ffff037224 */ /* 0x000fe400078e0016 */
[----:B------:R-:W-:Y:S01]  /*e480*/  IMAD.MOV.U32 R4, RZ, RZ, R23 ;  /* 0x000000ffff047224 */ /* 0x000fe200078e0017 */
[-C--:B---3--:R-:W-:Y:S01]  /*e490*/  IADD3 R14, P2, R14, R29.reuse, RZ ;  /* 0x0000001d0e0e7210 */ /* 0x088fe20007f5e0ff */
[----:B------:R-:W-:Y:S01]  /*e4a0*/  STL [R1+0x788], R6 ;  /* 0x0007880601007387 */ /* 0x000fe20000100800 */
[----:B------:R-:W-:-:S02]  /*e4b0*/  IADD3 R15, P3, R15, R29, RZ ;  /* 0x0000001d0f0f7210 */ /* 0x000fc40007f7e0ff */
[-C--:B------:R-:W-:Y:S01]  /*e4c0*/  IADD3 R25, P4, R25, R29.reuse, RZ ;  /* 0x0000001d19197210 */ /* 0x080fe20007f9e0ff */
[----:B------:R-:W-:Y:S01]  /*e4d0*/  STL [R1+0x784], R7 ;  /* 0x0007840701007387 */ /* 0x000fe20000100800 */
[-C--:B------:R-:W-:Y:S02]  /*e4e0*/  IADD3 R24, P5, R24, R29.reuse, RZ ;  /* 0x0000001d18187210 */ /* 0x080fe40007fbe0ff */
[-C--:B------:R-:W-:Y:S01]  /*e4f0*/  IADD3 R9, P6, R9, R29.reuse, RZ ;  /* 0x0000001d09097210 */ /* 0x080fe20007fde0ff */
[----:B------:R-:W-:Y:S01]  /*e500*/  STL [R1+0x780], R3 ;  /* 0x0007800301007387 */ /* 0x000fe20000100800 */
[-C--:B------:R-:W-:Y:S01]  /*e510*/  IADD3 R8, P1, R8, R29.reuse, RZ ;  /* 0x0000001d08087210 */ /* 0x080fe20007f3e0ff */
[----:B------:R-:W-:Y:S02]  /*e520*/  IMAD.X R26, R26, 0x1, R0, P2 ;  /* 0x000000011a1a7824 */ /* 0x000fe400010e0600 */
[----:B------:R-:W-:Y:S01]  /*e530*/  STL [R1+0x77c], R4 ;  /* 0x00077c0401007387 */ /* 0x000fe20000100800 */
[----:B----4-:R-:W-:-:S03]  /*e540*/  IADD3 R27, P2, R27, R29, RZ ;  /* 0x0000001d1b1b7210 */ /* 0x010fc60007f5e0ff */
[----:B------:R-:W-:Y:S01]  /*e550*/  STL [R1+0x88], R14 ;  /* 0x0000880e01007387 */ /* 0x000fe20000100800 */
[----:B------:R-:W-:-:S03]  /*e560*/  IMAD.X R17, R17, 0x1, R0, P3 ;  /* 0x0000000111117824 */ /* 0x000fc600018e0600 */
[----:B------:R-:W-:Y:S04]  /*e570*/  STL [R1+0x628], R15 ;  /* 0x0006280f01007387 */ /* 0x000fe80000100800 */
[----:B------:R-:W-:Y:S01]  /*e580*/  STL [R1+0x620], R25 ;  /* 0x0006201901007387 */ /* 0x000fe20000100800 */
[----:B------:R-:W-:-:S03]  /*e590*/  IADD3 R16, P3, R16, R29, RZ ;  /* 0x0000001d10107210 */ /* 0x000fc60007f7e0ff */
[----:B------:R-:W-:Y:S04]  /*e5a0*/  STL [R1+0x618], R24 ;  /* 0x0006181801007387 */ /* 0x000fe80000100800 */
[----:B------:R-:W-:Y:S04]  /*e5b0*/  STL [R1+0x610], R9 ;  /* 0x0006100901007387 */ /* 0x000fe80000100800 */
[----:B------:R-:W-:Y:S01]  /*e5c0*/  STL [R1+0x608], R8 ;  /* 0x0006080801007387 */ /* 0x000fe20000100800 */
[----:B------:R-:W-:-:S03]  /*e5d0*/  IMAD.X R28, R28, 0x1, R0, P4 ;  /* 0x000000011c1c7824 */ /* 0x000fc600020e0600 */
[----:B------:R-:W-:Y:S04]  /*e5e0*/  STL [R1+0x84], R26 ;  /* 0x0000841a01007387 */ /* 0x000fe80000100800 */
[----:B------:R-:W-:Y:S04]  /*e5f0*/  STL [R1+0x600], R27 ;  /* 0x0006001b01007387 */ /* 0x000fe80000100800 */
[----:B------:R0:W-:Y:S04]  /*e600*/  STL [R1+0x7dc], R0 ;  /* 0x0007dc0001007387 */ /* 0x0001e80000100800 */
[----:B------:R-:W-:Y:S04]  /*e610*/  STL [R1+0x624], R17 ;  /* 0x0006241101007387 */ /* 0x000fe80000100800 */
[----:B0-----:R-:W2:Y:S04]  /*e620*/  LDL.LU R0, [R1+0x5f0] ;  /* 0x0005f00001007983 */ /* 0x001ea80000300800 */
[----:B------:R-:W-:Y:S04]  /*e630*/  STL [R1+0x5f8], R16 ;  /* 0x0005f81001007387 */ /* 0x000fe80000100800 */
[----:B------:R-:W3:Y:S04]  /*e640*/  LDL.LU R4, [R1+0x5e0] ;  /* 0x0005e00001047983 */ /* 0x000ee80000300800 */
[----:B------:R-:W-:Y:S04]  /*e650*/  STL [R1+0x61c], R28 ;  /* 0x00061c1c01007387 */ /* 0x000fe80000100800 */
[----:B---3--:R0:W-:Y:S04]  /*e660*/  STL [R1+0x7d8], R4 ;  /* 0x0007d80401007387 */ /* 0x0081e80000100800 */
        /* <DEDUP_REMOVED lines=18> */
[----:B------:R-:W3:Y:S01]  /*e790*/  LDL.LU R25, [R1+0x598] ;  /* 0x0005980001197983 */ /* 0x000ee20000300800 */
[----:B--2---:R-:W-:-:S03]  /*e7a0*/  IADD3 R0, P4, R0, R29, RZ ;  /* 0x0000001d00007210 */ /* 0x004fc60007f9e0ff */
[----:B------:R-:W2:Y:S04]  /*e7b0*/  LDL.LU R24, [R1+0x5bc] ;  /* 0x0005bc0001187983 */ /* 0x000ea80000300800 */
[----:B------:R-:W2:Y:S04]  /*e7c0*/  LDL.LU R9, [R1+0x590] ;  /* 0x0005900001097983 */ /* 0x000ea80000300800 */
[----:B------:R-:W2:Y:S04]  /*e7d0*/  LDL.LU R8, [R1+0x5b4] ;  /* 0x0005b40001087983 */ /* 0x000ea80000300800 */
[----:B------:R-:W2:Y:S04]  /*e7e0*/  LDL.LU R26, [R1+0x588] ;  /* 0x00058800011a7983 */ /* 0x000ea80000300800 */
[----:B------:R-:W2:Y:S04]  /*e7f0*/  LDL.LU R27, [R1+0x5ac] ;  /* 0x0005ac00011b7983 */ /* 0x000ea80000300800 */
[----:B------:R-:W2:Y:S04]  /*e800*/  LDL.LU R17, [R1+0x580] ;  /* 0x0005800001117983 */ /* 0x000ea80000300800 */
[----:B------:R-:W2:Y:S04]  /*e810*/  LDL.LU R16, [R1+0x5a4] ;  /* 0x0005a40001107983 */ /* 0x000ea80000300800 */
[----:B------:R-:W2:Y:S04]  /*e820*/  LDL.LU R28, [R1+0x578] ;  /* 0x00057800011c7983 */ /* 0x000ea80000300800 */
[----:B------:R0:W-:Y:S04]  /*e830*/  STL [R1+0x5f0], R0 ;  /* 0x0005f00001007387 */ /* 0x0001e80000100800 */
[----:B0-----:R-:W2:Y:S04]  /*e840*/  LDL.LU R0, [R1+0x7dc] ;  /* 0x0007dc0001007983 */ /* 0x001ea80000300800 */
[----:B------:R-:W2:Y:S02]  /*e850*/  LDL.LU R29, [R1+0x614] ;  /* 0x00061400011d7983 */ /* 0x000ea40000300800 */
[----:B--2---:R-:W-:-:S05]  /*e860*/  IMAD.X R29, R29, 0x1, R0, P5 ;  /* 0x000000011d1d7824 */ /* 0x004fca00028e0600 */
[----:B------:R0:W-:Y:S02]  /*e870*/  STL [R1+0x614], R29 ;  /* 0x0006141d01007387 */ /* 0x0001e40000100800 */
[----:B0-----:R-:W-:-:S04]  /*e880*/  IMAD.MOV.U32 R29, RZ, RZ, c[0x0][0x188] ;  /* 0x00006200ff1d7624 */ /* 0x001fc800078e00ff */
[----:B------:R-:W-:-:S04]  /*e890*/  IMAD.SHL.U32 R29, R29, 0x80, RZ ;  /* 0x000000801d1d7824 */ /* 0x000fc800078e00ff */
[----:B------:R-:W-:-:S05]  /*e8a0*/  IMAD.SHL.U32 R29, R29, 0x2, RZ ;  /* 0x000000021d1d7824 */ /* 0x000fca00078e00ff */
[----:B---3--:R-:W-:-:S05]  /*e8b0*/  IADD3 R4, P5, R4, R29, RZ ;  /* 0x0000001d04047210 */ /* 0x008fca0007fbe0ff */
[----:B------:R0:W-:Y:S04]  /*e8c0*/  STL [R1+0x5e8], R4 ;  /* 0x0005e80401007387 */ /* 0x0001e80000100800 */
[----:B0-----:R-:W2:Y:S04]  /*e8d0*/  LDL.LU R4, [R1+0x7d8] ;  /* 0x0007d80001047983 */ /* 0x001ea80000300800 */
[----:B------:R-:W3:Y:S01]  /*e8e0*/  LDL.LU R29, [R1+0x60c] ;  /* 0x00060c00011d7983 */ /* 0x000ee20000300800 */
[--C-:B----4-:R-:W-:Y:S02]  /*e8f0*/  IMAD.X R3, R3, 0x1, R0.reuse, P1 ;  /* 0x0000000103037824 */ /* 0x110fe400008e0600 */
[----:B------:R-:W-:-:S02]  /*e900*/  IMAD.X R6, R6, 0x1, R0, P2 ;  /* 0x0000000106067824 */ /* 0x000fc400010e0600 */
[--C-:B------:R-:W-:Y:S02]  /*e910*/  IMAD.X R18, R18, 0x1, R0.reuse, P3 ;  /* 0x0000000112127824 */ /* 0x100fe400018e0600 */
[--C-:B------:R-:W-:Y:S02]  /*e920*/  IMAD.X R20, R20, 0x1, R0.reuse, P4 ;  /* 0x0000000114147824 */ /* 0x100fe400020e0600 */
[--C-:B------:R-:W-:Y:S02]  /*e930*/  IMAD.X R22, R22, 0x1, R0.reuse, P5 ;  /* 0x0000000116167824 */ /* 0x100fe400028e0600 */
[----:B---3--:R-:W-:-:S05]  /*e940*/  IMAD.X R29, R29, 0x1, R0, P6 ;  /* 0x000000011d1d7824 */ /* 0x008fca00030e0600 */
[----:B------:R0:W-:Y:S02]  /*e950*/  STL [R1+0x60c], R29 ;  /* 0x00060c1d01007387 */ /* 0x0001e40000100800 */
[----:B0-----:R-:W-:-:S04]  /*e960*/  IMAD.MOV.U32 R29, RZ, RZ, c[0x0][0x188] ;  /* 0x00006200ff1d7624 */ /* 0x001fc800078e00ff */
[----:B------:R-:W-:-:S04]  /*e970*/  IMAD.SHL.U32 R29, R29, 0x80, RZ ;  /* 0x000000801d1d7824 */ /* 0x000fc800078e00ff */
[----:B------:R-:W-:-:S05]  /*e980*/  IMAD.SHL.U32 R29, R29, 0x2, RZ ;  /* 0x000000021d1d7824 */ /* 0x000fca00078e00ff */
[-C--:B--2---:R-:W-:Y:S02]  /*e990*/  IADD3 R4, P6, R4, R29.reuse, RZ ;  /* 0x0000001d04047210 */ /* 0x084fe40007fde0ff */
[-C--:B------:R-:W-:Y:S02]  /*e9a0*/  IADD3 R7, P1, R7, R29.reuse, RZ ;  /* 0x0000001d07077210 */ /* 0x080fe40007f3e0ff */
[-C--:B------:R-:W-:Y:S01]  /*e9b0*/  IADD3 R5, P2, R5, R29.reuse, RZ ;  /* 0x0000001d05057210 */ /* 0x080fe20007f5e0ff */
[----:B------:R0:W-:Y:S01]  /*e9c0*/  STL [R1+0x5e0], R4 ;  /* 0x0005e00401007387 */ /* 0x0001e20000100800 */
[----:B------:R-:W-:-:S03]  /*e9d0*/  IADD3 R19, P3, R19, R29, RZ ;  /* 0x0000001d13137210 */ /* 0x000fc60007f7e0ff */
[----:B------:R-:W-:Y:S01]  /*e9e0*/  STL [R1+0x604], R3 ;  /* 0x0006040301007387 */ /* 0x000fe20000100800 */
[----:B------:R-:W-:-:S03]  /*e9f0*/  IADD3 R21, P4, R21, R29, RZ ;  /* 0x0000001d15157210 */ /* 0x000fc60007f9e0ff */
[----:B------:R-:W-:Y:S01]  /*ea00*/  STL [R1+0x5d8], R7 ;  /* 0x0005d80701007387 */ /* 0x000fe20000100800 */
[----:B------:R-:W-:-:S03]  /*ea10*/  IADD3 R23, P5, R23, R29, RZ ;  /* 0x0000001d17177210 */ /* 0x000fc60007fbe0ff */
[----:B------:R-:W-:Y:S01]  /*ea20*/  STL [R1+0x5fc], R6 ;  /* 0x0005fc0601007387 */ /* 0x000fe20000100800 */
[----:B------:R-:W-:-:S03]  /*ea30*/  IMAD.X R12, R12, 0x1, R0, P6 ;  /* 0x000000010c0c7824 */ /* 0x000fc600030e0600 */
        /* <DEDUP_REMOVED lines=26> */
[----:B------:R-:W-:Y:S04]  /*ebe0*/  STL [R1+0x5c4], R15 ;  /* 0x0005c40f01007387 */ /* 0x000fe80000100800 */
[----:B------:R-:W-:Y:S01]  /*ebf0*/  STL [R1+0x598], R25 ;  /* 0x0005981901007387 */ /* 0x000fe20000100800 */
[----:B------:R-:W-:-:S03]  /*ec00*/  IMAD.X R16, R16, 0x1, R0, P1 ;  /* 0x0000000110107824 */ /* 0x000fc600008e0600 */
[----:B------:R-:W-:Y:S01]  /*ec10*/  STL [R1+0x5bc], R24 ;  /* 0x0005bc1801007387 */ /* 0x000fe20000100800 */
[----:B------:R-:W-:-:S03]  /*ec20*/  IADD3 R28, P1, R28, R29, RZ ;  /* 0x0000001d1c1c7210 */ /* 0x000fc60007f3e0ff */
[----:B------:R-:W-:Y:S04]  /*ec30*/  STL [R1+0x590], R9 ;  /* 0x0005900901007387 */ /* 0x000fe80000100800 */
[----:B------:R-:W-:Y:S04]  /*ec40*/  STL [R1+0x5b4], R8 ;  /* 0x0005b40801007387 */ /* 0x000fe80000100800 */
[----:B------:R-:W-:Y:S04]  /*ec50*/  STL [R1+0x588], R26 ;  /* 0x0005881a01007387 */ /* 0x000fe80000100800 */
[----:B------:R-:W-:Y:S04]  /*ec60*/  STL [R1+0x5ac], R27 ;  /* 0x0005ac1b01007387 */ /* 0x000fe80000100800 */
[----:B------:R-:W2:Y:S04]  /*ec70*/  LDL.LU R29, [R1+0x59c] ;  /* 0x00059c00011d7983 */ /* 0x000ea80000300800 */
[----:B------:R-:W-:Y:S04]  /*ec80*/  STL [R1+0x580], R17 ;  /* 0x0005801101007387 */ /* 0x000fe80000100800 */
[----:B0-----:R-:W3:Y:S04]  /*ec90*/  LDL.LU R4, [R1+0x58c] ;  /* 0x00058c0001047983 */ /* 0x001ee80000300800 */
[----:B------:R-:W-:Y:S04]  /*eca0*/  STL [R1+0x5a4], R16 ;  /* 0x0005a41001007387 */ /* 0x000fe80000100800 */
[----:B---3--:R0:W-:Y:S04]  /*ecb0*/  STL [R1+0x7d0], R4 ;  /* 0x0007d00401007387 */ /* 0x0081e80000100800 */
[----:B------:R-:W-:Y:S04]  /*ecc0*/  STL [R1+0x578], R28 ;  /* 0x0005781c01007387 */ /* 0x000fe80000100800 */
[----:B0-----:R-:W3:Y:S01]  /*ecd0*/  LDL.LU R4, [R1+0x568] ;  /* 0x0005680001047983 */ /* 0x001ee20000300800 */
[----:B--2---:R-:W-:-:S03]  /*ece0*/  IMAD.X R29, R29, 0x1, R0, P2 ;  /* 0x000000011d1d7824 */ /* 0x004fc600010e0600 */
[----:B---3--:R0:W-:Y:S04]  /*ecf0*/  STL [R1+0x7d4], R4 ;  /* 0x0007d40401007387 */ /* 0x0081e80000100800 */
[----:B0-----:R-:W2:Y:S04]  /*ed00*/  LDL.LU R4, [R1+0x570] ;  /* 0x0005700001047983 */ /* 0x001ea80000300800 */
[----:B------:R-:W3:Y:S01]  /*ed10*/  LDL.LU R3, [R1+0x560] ;  /* 0x0005600001037983 */ /* 0x000ee20000300800 */
[----:B------:R-:W4:Y:S02]  /*ed20*/  LDL.LU R7, [R1+0x584] ;  /* 0x0005840001077983 */ /* 0x000f240000300800 */
[----:B------:R-:W3:Y:S02]  /*ed30*/  LDL.LU R6, [R1+0x558] ;  /* 0x0005580001067983 */ /* 0x000ee40000300800 */
[----:B------:R-:W3:Y:S01]  /*ed40*/  LDL.LU R5, [R1+0x57c] ;  /* 0x00057c0001057983 */ /* 0x000ee20000300800 */
[----:B------:R-:W3:Y:S01]  /*ed50*/  LDL.LU R18, [R1+0x550] ;  /* 0x0005500001127983 */ /* 0x000ee20000300800 */
[----:B------:R-:W3:Y:S02]  /*ed60*/  LDL.LU R19, [R1+0x574] ;  /* 0x0005740001137983 */ /* 0x000ee40000300800 */
        /* <DEDUP_REMOVED lines=20> */
[----:B------:R0:W-:Y:S02]  /*eeb0*/  STL [R1+0x59c], R29 ;  /* 0x00059c1d01007387 */ /* 0x0001e40000100800 */
[----:B0-----:R-:W-:-:S04]  /*eec0*/  IMAD.MOV.U32 R29, RZ, RZ, c[0x0][0x188] ;  /* 0x00006200ff1d7624 */ /* 0x001fc800078e00ff */
[----:B------:R-:W-:-:S04]  /*eed0*/  IMAD.SHL.U32 R29, R29, 0x80, RZ ;  /* 0x000000801d1d7824 */ /* 0x000fc800078e00ff */
[----:B------:R-:W-:-:S05]  /*eee0*/  IMAD.SHL.U32 R29, R29, 0x2, RZ ;  /* 0x000000021d1d7824 */ /* 0x000fca00078e00ff */
[----:B--2---:R-:W-:-:S05]  /*eef0*/  IADD3 R4, P2, R4, R29, RZ ;  /* 0x0000001d04047210 */ /* 0x004fca0007f5e0ff */
[----:B------:R0:W-:Y:S04]  /*ef00*/  STL [R1+0x570], R4 ;  /* 0x0005700401007387 */ /* 0x0001e80000100800 */
[----:B0-----:R-:W2:Y:S01]  /*ef10*/  LDL.LU R4, [R1+0x7d4] ;  /* 0x0007d40001047983 */ /* 0x001ea20000300800 */
[----:B------:R-:W2:Y:S02]  /*ef20*/  LDL.LU R29, [R1+0x594] ;  /* 0x00059400011d7983 */ /* 0x000ea40000300800 */
[----:B--2---:R-:W-:-:S05]  /*ef30*/  IMAD.X R29, R29, 0x1, R0, P3 ;  /* 0x000000011d1d7824 */ /* 0x004fca00018e0600 */
[----:B------:R0:W-:Y:S02]  /*ef40*/  STL [R1+0x594], R29 ;  /* 0x0005941d01007387 */ /* 0x0001e40000100800 */
[----:B0-----:R-:W-:-:S04]  /*ef50*/  IMAD.MOV.U32 R29, RZ, RZ, c[0x0][0x188] ;  /* 0x00006200ff1d7624 */ /* 0x001fc800078e00ff */
[----:B------:R-:W-:-:S04]  /*ef60*/  IMAD.SHL.U32 R29, R29, 0x80, RZ ;  /* 0x000000801d1d7824 */ /* 0x000fc800078e00ff */
[----:B------:R-:W-:-:S05]  /*ef70*/  IMAD.SHL.U32 R29, R29, 0x2, RZ ;  /* 0x000000021d1d7824 */ /* 0x000fca00078e00ff */
[----:B------:R-:W-:-:S05]  /*ef80*/  IADD3 R4, P3, R4, R29, RZ ;  /* 0x0000001d04047210 */ /* 0x000fca0007f7e0ff */
[----:B------:R0:W-:Y:S04]  /*ef90*/  STL [R1+0x568], R4 ;  /* 0x0005680401007387 */ /* 0x0001e80000100800 */
[----:B0-----:R-:W2:Y:S01]  /*efa0*/  LDL.LU R4, [R1+0x7d0] ;  /* 0x0007d00001047983 */ /* 0x001ea20000300800 */
[--C-:B----4-:R-:W-:Y:S01]  /*efb0*/  IMAD.X R7, R7, 0x1, R0.reuse, P5 ;  /* 0x0000000107077824 */ /* 0x110fe200028e0600 */
[-C--:B---3--:R-:W-:Y:S01]  /*efc0*/  IADD3 R6, P5, R6, R29.reuse, RZ ;  /* 0x0000001d06067210 */ /* 0x088fe20007fbe0ff */
[--C-:B------:R-:W-:Y:S01]  /*efd0*/  IMAD.X R5, R5, 0x1, R0.reuse, P6 ;  /* 0x0000000105057824 */ /* 0x100fe200030e0600 */
[-C--:B------:R-:W-:Y:S01]  /*efe0*/  IADD3 R18, P6, R18, R29.reuse, RZ ;  /* 0x0000001d12127210 */ /* 0x080fe20007fde0ff */
        /* <DEDUP_REMOVED lines=15> */
[----:B------:R-:W-:Y:S01]  /*f0e0*/  IADD3 R27, P3, R27, R29, RZ ;  /* 0x0000001d1b1b7210 */ /* 0x000fe20007f7e0ff */
[----:B------:R-:W-:-:S02]  /*f0f0*/  IMAD.X R28, R28, 0x1, R0, P5 ;  /* 0x000000011c1c7824 */ /* 0x000fc400028e0600 */
[----:B--2---:R-:W-:Y:S01]  /*f100*/  IMAD.X R4, R4, 0x1, R0, P4 ;  /* 0x0000000104047824 */ /* 0x004fe200020e0600 */
[----:B------:R-:W-:-:S04]  /*f110*/  IADD3 R3, P4, R3, R29, RZ ;  /* 0x0000001d03037210 */ /* 0x000fc80007f9e0ff */
[----:B------:R-:W-:Y:S01]  /*f120*/  STL [R1+0x58c], R4 ;  /* 0x00058c0401007387 */ /* 0x000fe20000100800 */
[----:B------:R-:W-:Y:S02]  /*f130*/  STL [R1+0x560], R3 ;  /* 0x0005600301007387 */ /* 0x000fe40000100800 */
[----:B------:R-:W-:Y:S02]  /*f140*/  STL [R1+0x584], R7 ;  /* 0x0005840701007387 */ /* 0x000fe40000100800 */
[----:B------:R-:W-:Y:S01]  /*f150*/  STL [R1+0x558], R6 ;  /* 0x0005580601007387 */ /* 0x000fe20000100800 */
[----:B------:R-:W-:Y:S01]  /*f160*/  STL [R1+0x57c], R5 ;  /* 0x00057c0501007387 */ /* 0x000fe20000100800 */
[----:B------:R-:W-:Y:S02]  /*f170*/  STL [R1+0x550], R18 ;  /* 0x0005501201007387 */ /* 0x000fe40000100800 */
[----:B------:R-:W-:Y:S02]  /*f180*/  STL [R1+0x574], R19 ;  /* 0x0005741301007387 */ /* 0x000fe40000100800 */
[----:B------:R-:W-:Y:S02]  /*f190*/  STL [R1+0x548], R20 ;  /* 0x0005481401007387 */ /* 0x000fe40000100800 */
[--C-:B------:R-:W-:Y:S01]  /*f1a0*/  IMAD.X R2, R2, 0x1, R0.reuse, P4 ;  /* 0x0000000102027824 */ /* 0x100fe200020e0600 */
[----:B------:R-:W-:Y:S01]  /*f1b0*/  STL [R1+0x56c], R21 ;  /* 0x00056c1501007387 */ /* 0x000fe20000100800 */
[----:B------:R-:W-:Y:S01]  /*f1c0*/  IADD3 R11, P4, R11, R29, RZ ;  /* 0x0000001d0b0b7210 */ /* 0x000fe20007f9e0ff */
[----:B------:R-:W-:Y:S02]  /*f1d0*/  STL [R1+0x540], R22 ;  /* 0x0005401601007387 */ /* 0x000fe40000100800 */
[----:B------:R-:W-:Y:S01]  /*f1e0*/  STL [R1+0x564], R23 ;  /* 0x0005641701007387 */ /* 0x000fe20000100800 */
[----:B------:R-:W-:Y:S01]  /*f1f0*/  STL [R1+0x538], R12 ;  /* 0x0005380c01007387 */ /* 0x000fe20000100800 */
[----:B------:R-:W-:Y:S02]  /*f200*/  STL [R1+0x55c], R2 ;  /* 0x00055c0201007387 */ /* 0x000fe40000100800 */
        /* <DEDUP_REMOVED lines=8> */
[----:B------:R-:W-:-:S02]  /*f290*/  IMAD.X R17, R17, 0x1, R0, P4 ;  /* 0x0000000111117824 */ /* 0x000fc400020e0600 */
[----:B------:R-:W-:Y:S01]  /*f2a0*/  STL [R1+0x510], R8 ;  /* 0x0005100801007387 */ /* 0x000fe20000100800 */
[-C--:B------:R-:W-:Y:S01]  /*f2b0*/  IADD3 R16, P4, R16, R29.reuse, RZ ;  /* 0x0000001d10107210 */ /* 0x080fe20007f9e0ff */
[----:B------:R-:W-:Y:S01]  /*f2c0*/  STL [R1+0x534], R26 ;  /* 0x0005341a01007387 */ /* 0x000fe20000100800 */
[----:B------:R-:W-:Y:S02]  /*f2d0*/  STL [R1+0x508], R27 ;  /* 0x0005081b01007387 */ /* 0x000fe40000100800 */
[----:B------:R0:W-:Y:S02]  /*f2e0*/  STL [R1+0x7cc], R0 ;  /* 0x0007cc0001007387 */ /* 0x0001e40000100800 */
[----:B------:R-:W-:Y:S01]  /*f2f0*/  STL [R1+0x52c], R17 ;  /* 0x00052c1101007387 */ /* 0x000fe20000100800 */
[----:B0-----:R-:W2:Y:S01]  /*f300*/  LDL.LU R0, [R1+0x4f8] ;  /* 0x0004f80001007983 */ /* 0x001ea20000300800 */
[----:B------:R-:W-:Y:S02]  /*f310*/  STL [R1+0x500], R16 ;  /* 0x0005001001007387 */ /* 0x000fe40000100800 */
[----:B------:R-:W3:Y:S02]  /*f320*/  LDL.LU R4, [R1+0x4e8] ;  /* 0x0004e80001047983 */ /* 0x000ee40000300800 */
[----:B------:R-:W-:Y:S01]  /*f330*/  STL [R1+0x524], R28 ;  /* 0x0005241c01007387 */ /* 0x000fe20000100800 */
[----:B---3--:R0:W-:Y:S04]  /*f340*/  STL [R1+0x7c8], R4 ;  /* 0x0007c80401007387 */ /* 0x0081e80000100800 */
[----:B0-----:R-:W3:Y:S01]  /*f350*/  LDL.LU R4, [R1+0x4f0] ;  /* 0x0004f00001047983 */ /* 0x001ee20000300800 */
        /* <DEDUP_REMOVED lines=21> */
[----:B------:R-:W3:Y:S01]  /*f4b0*/  LDL.LU R26, [R1+0x490] ;  /* 0x00049000011a7983 */ /* 0x000ee20000300800 */
[----:B--2---:R-:W-:Y:S01]  /*f4c0*/  IADD3 R0, P5, R0, R29, RZ ;  /* 0x0000001d00007210 */ /* 0x004fe20007fbe0ff */
[----:B------:R-:W2:Y:S01]  /*f4d0*/  LDL.LU R27, [R1+0x4b4] ;  /* 0x0004b400011b7983 */ /* 0x000ea20000300800 */
[----:B------:R-:W2:Y:S02]  /*f4e0*/  LDL.LU R17, [R1+0x488] ;  /* 0x0004880001117983 */ /* 0x000ea40000300800 */
[----:B------:R-:W2:Y:S02]  /*f4f0*/  LDL.LU R16, [R1+0x4ac] ;  /* 0x0004ac0001107983 */ /* 0x000ea40000300800 */
[----:B------:R-:W2:Y:S01]  /*f500*/  LDL.LU R28, [R1+0x480] ;  /* 0x00048000011c7983 */ /* 0x000ea20000300800 */
        /* <DEDUP_REMOVED lines=10> */
[----:B0-----:R-:W2:Y:S01]  /*f5b0*/  LDL.LU R4, [R1+0x7c8] ;  /* 0x0007c80001047983 */ /* 0x001ea20000300800 */
[----:B------:R-:W3:Y:S02]  /*f5c0*/  LDL.LU R29, [R1+0x514] ;  /* 0x00051400011d7983 */ /* 0x000ee40000300800 */
[--C-:B----4-:R-:W-:Y:S02]  /*f5d0*/  IMAD.X R3, R3, 0x1, R0.reuse, P2 ;  /* 0x0000000103037824 */ /* 0x110fe400010e0600 */
[--C-:B------:R-:W-:Y:S02]  /*f5e0*/  IMAD.X R6, R6, 0x1, R0.reuse, P3 ;  /* 0x0000000106067824 */ /* 0x100fe400018e0600 */
[----:B------:R-:W-:-:S02]  /*f5f0*/  IMAD.X R18, R18, 0x1, R0, P4 ;  /* 0x0000000112127824 */ /* 0x000fc400020e0600 */
        /* <DEDUP_REMOVED lines=9> */
[-C--:B------:R-:W-:Y:S02]  /*f690*/  IADD3 R5, P3, R5, R29.reuse, RZ ;  /* 0x0000001d05057210 */ /* 0x080fe40007f7e0ff */
[-C--:B------:R-:W-:Y:S01]  /*f6a0*/  IADD3 R19, P4, R19, R29.reuse, RZ ;  /* 0x0000001d13137210 */ /* 0x080fe20007f9e0ff */
[----:B------:R0:W-:Y:S01]  /*f6b0*/  STL [R1+0x4e8], R4 ;  /* 0x0004e80401007387 */ /* 0x0001e20000100800 */
[----:B------:R-:W-:Y:S02]  /*f6c0*/  STL [R1+0x50c], R3 ;  /* 0x00050c0301007387 */ /* 0x000fe40000100800 */
[----:B------:R-:W-:Y:S02]  /*f6d0*/  STL [R1+0x4e0], R7 ;  /* 0x0004e00701007387 */ /* 0x000fe40000100800 */
[----:B------:R-:W-:Y:S01]  /*f6e0*/  STL [R1+0x504], R6 ;  /* 0x0005040601007387 */ /* 0x000fe20000100800 */
[-C--:B------:R-:W-:Y:S01]  /*f6f0*/  IADD3 R21, P5, R21, R29.reuse, RZ ;  /* 0x0000001d15157210 */ /* 0x080fe20007fbe0ff */
[----:B------:R-:W-:Y:S01]  /*f700*/  STL [R1+0x4d8], R5 ;  /* 0x0004d80501007387 */ /* 0x000fe20000100800 */
[----:B------:R-:W-:Y:S01]  /*f710*/  STL [R1+0x4fc], R18 ;  /* 0x0004fc1201007387 */ /* 0x000fe20000100800 */
[-C--:B------:R-:W-:Y:S01]  /*f720*/  IADD3 R23, P6, R23, R29.reuse, RZ ;  /* 0x0000001d17177210 */ /* 0x080fe20007fde0ff */
[----:B------:R-:W-:Y:S02]  /*f730*/  STL [R1+0x4d0], R19 ;  /* 0x0004d01301007387 */ /* 0x000fe40000100800 */
[--C-:B------:R-:W-:Y:S01]  /*f740*/  IMAD.X R12, R12, 0x1, R0.reuse, P1 ;  /* 0x000000010c0c7824 */ /* 0x100fe200008e0600 */
        /* <DEDUP_REMOVED lines=25> */
[----:B------:R-:W-:Y:S01]  /*f8e0*/  STL [R1+0x498], R9 ;  /* 0x0004980901007387 */ /* 0x000fe20000100800 */
[-C--:B------:R-:W-:Y:S01]  /*f8f0*/  IADD3 R17, P1, R17, R29.reuse, RZ ;  /* 0x0000001d11117210 */ /* 0x080fe20007f3e0ff */
[----:B------:R-:W-:Y:S02]  /*f900*/  STL [R1+0x4bc], R8 ;  /* 0x0004bc0801007387 */ /* 0x000fe40000100800 */
[--C-:B------:R-:W-:Y:S01]  /*f910*/  IMAD.X R16, R16, 0x1, R0.reuse, P2 ;  /* 0x0000000110107824 */ /* 0x100fe200010e0600 */
[----:B------:R-:W-:Y:S01]  /*f920*/  STL [R1+0x490], R26 ;  /* 0x0004901a01007387 */ /* 0x000fe20000100800 */
[----:B------:R-:W-:Y:S01]  /*f930*/  IADD3 R28, P2, R28, R29, RZ ;  /* 0x0000001d1c1c7210 */ /* 0x000fe20007f5e0ff */
[----:B------:R-:W-:Y:S02]  /*f940*/  STL [R1+0x4b4], R27 ;  /* 0x0004b41b01007387 */ /* 0x000fe40000100800 */
[----:B------:R-:W2:Y:S01]  /*f950*/  LDL.LU R29, [R1+0x4a4] ;  /* 0x0004a400011d7983 */ /* 0x000ea20000300800 */
[----:B------:R-:W-:Y:S01]  /*f960*/  STL [R1+0x488], R17 ;  /* 0x0004881101007387 */ /* 0x000fe20000100800 */
[----:B0-----:R-:W3:Y:S02]  /*f970*/  LDL.LU R4, [R1+0x494] ;  /* 0x0004940001047983 */ /* 0x001ee40000300800 */
[----:B------:R-:W-:Y:S01]  /*f980*/  STL [R1+0x4ac], R16 ;  /* 0x0004ac1001007387 */ /* 0x000fe20000100800 */
[----:B---3--:R0:W-:Y:S01]  /*f990*/  STL [R1+0x7c0], R4 ;  /* 0x0007c00401007387 */ /* 0x0081e20000100800 */
[----:B------:R-:W-:Y:S03]  /*f9a0*/  STL [R1+0x480], R28 ;  /* 0x0004801c01007387 */ /* 0x000fe60000100800 */
[----:B0-----:R-:W3:Y:S01]  /*f9b0*/  LDL.LU R4, [R1+0x470] ;  /* 0x0004700001047983 */ /* 0x001ee20000300800 */
[----:B--2---:R-:W-:-:S03]  /*f9c0*/  IMAD.X R29, R29, 0x1, R0, P3 ;  /* 0x000000011d1d7824 */ /* 0x004fc600018e0600 */
[----:B---3--:R0:W-:Y:S04]  /*f9d0*/  STL [R1+0x7c4], R4 ;  /* 0x0007c40401007387 */ /* 0x0081e80000100800 */
[----:B0-----:R-:W2:Y:S01]  /*f9e0*/  LDL.LU R4, [R1+0x478] ;  /* 0x0004780001047983 */ /* 0x001ea20000300800 */
[----:B------:R-:W3:Y:S02]  /*f9f0*/  LDL.LU R3, [R1+0x468] ;  /* 0x0004680001037983 */ /* 0x000ee40000300800 */
[----:B------:R-:W4:Y:S02]  /*fa00*/  LDL.LU R7, [R1+0x48c] ;  /* 0x00048c0001077983 */ /* 0x000f240000300800 */
        /* <DEDUP_REMOVED lines=466> */
[--C-:B------:R-:W-:Y:S01]  /*11730*/  IMAD.X R25, R25, 0x1, R0.reuse, P4 ;  /* 0x0000000119197824 */ /* 0x100fe200020e0600 */
[----:B------:R-:W-:Y:S01]  /*11740*/  IADD3 R24, P4, R24, UR10, RZ ;  /* 0x0000000a18187c10 */ /* 0x000fe2000ff9e0ff */
[--C-:B------:R-:W-:Y:S01]  /*11750*/  IMAD.X R9, R9, 0x1, R0.reuse, P5 ;  /* 0x0000000109097824 */ /* 0x100fe200028e0600 */
[----:B------:R-:W-:Y:S01]  /*11760*/  IADD3 R8, P5, R8, UR10, RZ ;  /* 0x0000000a08087c10 */ /* 0x000fe2000ffbe0ff */
[--C-:B------:R-:W-:Y:S01]  /*11770*/  IMAD.X R26, R26, 0x1, R0.reuse, P6 ;  /* 0x000000011a1a7824 */ /* 0x100fe200030e0600 */
[----:B------:R-:W-:Y:S01]  /*11780*/  IADD3 R27, P6, R27, UR10, RZ ;  /* 0x0000000a1b1b7c10 */ /* 0x000fe2000ffde0ff */
        /* <DEDUP_REMOVED lines=28> */
[----:B------:R-:W-:Y:S01]  /*11950*/  IADD3 R16, P1, R16, UR10, RZ ;  /* 0x0000000a10107c10 */ /* 0x000fe2000ff3e0ff */
        /* <DEDUP_REMOVED lines=33> */
[----:B--2---:R-:W-:Y:S01]  /*11b70*/  IADD3 R0, P2, R0, UR10, RZ ;  /* 0x0000000a00007c10 */ /* 0x004fe2000ff5e0ff */
[----:B------:R-:W2:Y:S01]  /*11b80*/  LDL.LU R27, [R1+0x644] ;  /* 0x00064400011b7983 */ /* 0x000ea20000300800 */
[----:B------:R-:W2:Y:S02]  /*11b90*/  LDL.LU R17, [R1+0x668] ;  /* 0x0006680001117983 */ /* 0x000ea40000300800 */
[----:B------:R-:W2:Y:S02]  /*11ba0*/  LDL.LU R16, [R1+0x63c] ;  /* 0x00063c0001107983 */ /* 0x000ea40000300800 */
[----:B------:R-:W2:Y:S01]  /*11bb0*/  LDL.LU R28, [R1+0x660] ;  /* 0x00066000011c7983 */ /* 0x000ea20000300800 */
[----:B------:R0:W-:Y:S04]  /*11bc0*/  STL [R1+0x6ac], R0 ;  /* 0x0006ac0001007387 */ /* 0x0001e80000100800 */
[----:B0-----:R-:W3:Y:S02]  /*11bd0*/  LDL.LU R0, [R1+0x79c] ;  /* 0x00079c0001007983 */ /* 0x001ee40000300800 */
[----:B---3--:R-:W-:-:S05]  /*11be0*/  IMAD.X R29, R29, 0x1, R0, P3 ;  /* 0x000000011d1d7824 */ /* 0x008fca00018e0600 */
[----:B------:R0:W-:Y:S04]  /*11bf0*/  STL [R1+0x234], R29 ;  /* 0x0002341d01007387 */ /* 0x0001e80000100800 */
[----:B0-----:R-:W3:Y:S01]  /*11c00*/  LDL.LU R29, [R1+0x798] ;  /* 0x00079800011d7983 */ /* 0x001ee20000300800 */
[----:B----4-:R-:W-:Y:S01]  /*11c10*/  IADD3.X R4, R4, UR6, RZ, P4, !PT ;  /* 0x0000000604047c10 */ /* 0x010fe2000a7fe4ff */
[----:B------:R-:W-:Y:S01]  /*11c20*/  IADD3 R3, P4, R3, UR10, RZ ;  /* 0x0000000a03037c10 */ /* 0x000fe2000ff9e0ff */
[----:B------:R-:W-:Y:S01]  /*11c30*/  IADD3.X R7, R7, UR6, RZ, P5, !PT ;  /* 0x0000000607077c10 */ /* 0x000fe2000affe4ff */
[----:B------:R0:W-:Y:S01]  /*11c40*/  STL [R1+0x78c], R0 ;  /* 0x00078c0001007387 */ /* 0x0001e20000100800 */
[----:B------:R-:W-:Y:S02]  /*11c50*/  IADD3 R6, P5, R6, UR10, RZ ;  /* 0x0000000a06067c10 */ /* 0x000fe4000ffbe0ff */
[----:B------:R-:W-:Y:S01]  /*11c60*/  IADD3.X R5, R5, UR6, RZ, P6, !PT ;  /* 0x0000000605057c10 */ /* 0x000fe2000b7fe4ff */
[----:B------:R-:W-:Y:S01]  /*11c70*/  IADD3 R18, P6, R18, UR10, RZ ;  /* 0x0000000a12127c10 */ /* 0x000fe2000ffde0ff */
        /* <DEDUP_REMOVED lines=14> */
[----:B---3--:R-:W-:-:S05]  /*11d60*/  IADD3 R29, P3, R29, UR10, RZ ;  /* 0x0000000a1d1d7c10 */ /* 0x008fca000ff7e0ff */
[----:B------:R-:W-:Y:S01]  /*11d70*/  STL [R1+0x6a4], R29 ;  /* 0x0006a41d01007387 */ /* 0x000fe20000100800 */
[----:B------:R-:W-:Y:S02]  /*11d80*/  STL [R1+0x6c8], R4 ;  /* 0x0006c80401007387 */ /* 0x000fe40000100800 */
[----:B------:R-:W-:Y:S02]  /*11d90*/  STL [R1+0x69c], R3 ;  /* 0x00069c0301007387 */ /* 0x000fe40000100800 */
[----:B------:R-:W-:Y:S01]  /*11da0*/  STL [R1+0x6c0], R7 ;  /* 0x0006c00701007387 */ /* 0x000fe20000100800 */
[----:B------:R-:W-:Y:S01]  /*11db0*/  STL [R1+0x694], R6 ;  /* 0x0006940601007387 */ /* 0x000fe20000100800 */
[----:B------:R-:W-:Y:S02]  /*11dc0*/  STL [R1+0x6b8], R5 ;  /* 0x0006b80501007387 */ /* 0x000fe40000100800 */
[----:B------:R-:W-:Y:S01]  /*11dd0*/  STL [R1+0x68c], R18 ;  /* 0x00068c1201007387 */ /* 0x000fe20000100800 */
[----:B------:R-:W-:Y:S01]  /*11de0*/  IADD3.X R23, R23, UR6, RZ, P3, !PT ;  /* 0x0000000617177c10 */ /* 0x000fe20009ffe4ff */
[----:B------:R-:W-:Y:S01]  /*11df0*/  STL [R1+0x6b0], R19 ;  /* 0x0006b01301007387 */ /* 0x000fe20000100800 */
[----:B------:R-:W-:Y:S01]  /*11e00*/  IADD3 R12, P3, R12, UR10, RZ ;  /* 0x0000000a0c0c7c10 */ /* 0x000fe2000ff7e0ff */
        /* <DEDUP_REMOVED lines=11> */
[----:B------:R-:W-:Y:S01]  /*11ec0*/  IADD3.X R26, R26, UR6, RZ, P3, !PT ;  /* 0x000000061a1a7c10 */ /* 0x000fe20009ffe4ff */
[----:B------:R-:W-:Y:S01]  /*11ed0*/  STL [R1+0x680], R25 ;  /* 0x0006801901007387 */ /* 0x000fe20000100800 */
[----:B--2---:R-:W-:Y:S01]  /*11ee0*/  IADD3 R27, P3, R27, UR10, RZ ;  /* 0x0000000a1b1b7c10 */ /* 0x004fe2000ff7e0ff */
[----:B------:R-:W-:Y:S01]  /*11ef0*/  STL [R1+0x654], R24 ;  /* 0x0006541801007387 */ /* 0x000fe20000100800 */
[----:B------:R-:W-:Y:S02]  /*11f00*/  STL [R1+0x678], R9 ;  /* 0x0006780901007387 */ /* 0x000fe40000100800 */
[----:B------:R-:W-:Y:S02]  /*11f10*/  STL [R1+0x64c], R8 ;  /* 0x00064c0801007387 */ /* 0x000fe40000100800 */
[----:B------:R-:W-:Y:S01]  /*11f20*/  STL [R1+0x670], R26 ;  /* 0x0006701a01007387 */ /* 0x000fe20000100800 */
[----:B------:R-:W-:Y:S01]  /*11f30*/  STL [R1+0x644], R27 ;  /* 0x0006441b01007387 */ /* 0x000fe20000100800 */
[----:B0-----:R-:W2:Y:S01]  /*11f40*/  LDL.LU R0, [R1+0x6dc] ;  /* 0x0006dc0001007983 */ /* 0x001ea20000300800 */
[----:B------:R-:W-:Y:S01]  /*11f50*/  IADD3.X R17, R17, UR6, RZ, P4, !PT ;  /* 0x0000000611117c10 */ /* 0x000fe2000a7fe4ff */
[----:B------:R-:W-:-:S04]  /*11f60*/  IADD3 R16, P4, R16, UR10, RZ ;  /* 0x0000000a10107c10 */ /* 0x000fc8000ff9e0ff */
[----:B------:R-:W-:Y:S04]  /*11f70*/  STL [R1+0x668], R17 ;  /* 0x0006681101007387 */ /* 0x000fe80000100800 */
[----:B--2---:R0:W-:Y:S01]  /*11f80*/  STL [R1+0x790], R0 ;  /* 0x0007900001007387 */ /* 0x0041e20000100800 */
[----:B------:R-:W-:Y:S03]  /*11f90*/  STL [R1+0x63c], R16 ;  /* 0x00063c1001007387 */ /* 0x000fe60000100800 */
[----:B0-----:R-:W2:Y:S01]  /*11fa0*/  LDL.LU R0, [R1+0x658] ;  /* 0x0006580001007983 */ /* 0x001ea20000300800 */
[----:B------:R-:W-:-:S05]  /*11fb0*/  IADD3.X R28, R28, UR6, RZ, P5, !PT ;  /* 0x000000061c1c7c10 */ /* 0x000fca000affe4ff */
[----:B------:R-:W-:Y:S04]  /*11fc0*/  STL [R1+0x660], R28 ;  /* 0x0006601c01007387 */ /* 0x000fe80000100800 */
[----:B--2---:R0:W-:Y:S04]  /*11fd0*/  STL [R1+0x794], R0 ;  /* 0x0007940001007387 */ /* 0x0041e80000100800 */
        /* <DEDUP_REMOVED lines=29> */
[----:B--2---:R-:W-:-:S05]  /*121b0*/  IADD3 R0, P5, R0, UR10, RZ ;  /* 0x0000000a00007c10 */ /* 0x004fca000ffbe0ff */
[----:B------:R0:W-:Y:S04]  /*121c0*/  STL [R1+0x634], R0 ;  /* 0x0006340001007387 */ /* 0x0001e80000100800 */
[----:B0-----:R-:W2:Y:S02]  /*121d0*/  LDL.LU R0, [R1+0x794] ;  /* 0x0007940001007983 */ /* 0x001ea40000300800 */
[----:B--2---:R-:W-:-:S05]  /*121e0*/  IADD3.X R0, R0, UR6, RZ, P6, !PT ;  /* 0x0000000600007c10 */ /* 0x004fca000b7fe4ff */
[----:B------:R0:W-:Y:S04]  /*121f0*/  STL [R1+0x658], R0 ;  /* 0x0006580001007387 */ /* 0x0001e80000100800 */
[----:B0-----:R-:W2:Y:S01]  /*12200*/  LDL.LU R0, [R1+0x790] ;  /* 0x0007900001007983 */ /* 0x001ea20000300800 */
[----:B---3--:R-:W-:Y:S01]  /*12210*/  IADD3.X R6, R6, UR6, RZ, P1, !PT ;  /* 0x0000000606067c10 */ /* 0x008fe20008ffe4ff */
[----:B----4-:R-:W-:Y:S01]  /*12220*/  IADD3 R7, P1, R7, UR10, RZ ;  /* 0x0000000a07077c10 */ /* 0x010fe2000ff3e0ff */
        /* <DEDUP_REMOVED lines=18> */
[----:B------:R-:W-:-:S02]  /*12350*/  IADD3.X R13, R13, UR6, RZ, P1, !PT ;  /* 0x000000060d0d7c10 */ /* 0x000fc40008ffe4ff */
[----:B------:R-:W-:Y:S02]  /*12360*/  IADD3.X R14, R14, UR6, RZ, P2, !PT ;  /* 0x000000060e0e7c10 */ /* 0x000fe400097fe4ff */
[----:B------:R-:W-:Y:S02]  /*12370*/  IADD3.X R15, R15, UR6, RZ, P3, !PT ;  /* 0x000000060f0f7c10 */ /* 0x000fe40009ffe4ff */
[----:B------:R-:W-:Y:S02]  /*12380*/  IADD3.X R27, R27, UR6, RZ, P5, !PT ;  /* 0x000000061b1b7c10 */ /* 0x000fe4000affe4ff */
[----:B------:R-:W-:Y:S02]  /*12390*/  IADD3.X R26, R26, UR6, RZ, P4, !PT ;  /* 0x000000061a1a7c10 */ /* 0x000fe4000a7fe4ff */
[----:B--2---:R-:W-:-:S05]  /*123a0*/  IADD3 R0, P6, R0, UR10, RZ ;  /* 0x0000000a00007c10 */ /* 0x004fca000ffde0ff */
[----:B------:R0:W-:Y:S04]  /*123b0*/  STL [R1+0x6dc], R0 ;  /* 0x0006dc0001007387 */ /* 0x0001e80000100800 */
[----:B0-----:R0:W5:Y:S01]  /*123c0*/  LDL.LU R0, [R1+0x78c] ;  /* 0x00078c0001007983 */ /* 0x0011620000300800 */
[----:B------:R1:W-:Y:S03]  /*123d0*/  STL [R1+0x650], R6 ;  /* 0x0006500601007387 */ /* 0x0003e60000100800 */
[----:B-1----:R0:W5:Y:S01]  /*123e0*/  LDL.LU R6, [R1+0x788] ;  /* 0x0007880001067983 */ /* 0x0021620000300800 */
[----:B------:R1:W-:Y:S03]  /*123f0*/  STL [R1+0x6d8], R7 ;  /* 0x0006d80701007387 */ /* 0x0003e60000100800 */
[----:B-1----:R0:W5:Y:S01]  /*12400*/  LDL.LU R7, [R1+0x784] ;  /* 0x0007840001077983 */ /* 0x0021620000300800 */
[----:B------:R1:W-:Y:S03]  /*12410*/  STL [R1+0x648], R3 ;  /* 0x0006480301007387 */ /* 0x0003e60000100800 */
[----:B-1----:R0:W5:Y:S01]  /*12420*/  LDL.LU R3, [R1+0x780] ;  /* 0x0007800001037983 */ /* 0x0021620000300800 */
[----:B------:R1:W-:Y:S01]  /*12430*/  STL [R1+0x6e4], R4 ;  /* 0x0006e40401007387 */ /* 0x0003e20000100800 */
[----:B------:R-:W-:-:S02]  /*12440*/  IADD3.X R24, R24, UR6, RZ, P6, !PT ;  /* 0x0000000618187c10 */ /* 0x000fc4000b7fe4ff */
[----:B-1----:R0:W5:Y:S01]  /*12450*/  LDL.LU R4, [R1+0x77c] ;  /* 0x00077c0001047983 */ /* 0x0021620000300800 */
[----:B------:R1:W-:Y:S01]  /*12460*/  STL [R1+0x640], R10 ;  /* 0x0006400a01007387 */ /* 0x0003e20000100800 */
[----:B------:R-:W-:Y:S02]  /*12470*/  IADD3 R25, P6, R25, UR10, RZ ;  /* 0x0000000a19197c10 */ /* 0x000fe4000ffde0ff */
[----:B-1----:R0:W5:Y:S01]  /*12480*/  LDL.LU R10, [R1+0x778] ;  /* 0x00077800010a7983 */ /* 0x0021620000300800 */
[----:B------:R1:W-:Y:S03]  /*12490*/  STL [R1+0x6ec], R11 ;  /* 0x0006ec0b01007387 */ /* 0x0003e60000100800 */
        /* <DEDUP_REMOVED lines=14> */
[----:B------:R1:W-:Y:S03]  /*12580*/  STL [R1+0x6d4], R16 ;  /* 0x0006d41001007387 */ /* 0x0003e60000100800 */
[----:B-1----:R0:W5:Y:S01]  /*12590*/  LDL.LU R16, [R1+0x758] ;  /* 0x0007580001107983 */ /* 0x0021620000300800 */
[----:B------:R1:W-:Y:S03]  /*125a0*/  STL [R1+0x70c], R17 ;  /* 0x00070c1101007387 */ /* 0x0003e60000100800 */
[----:B-1----:R0:W5:Y:S01]  /*125b0*/  LDL.LU R17, [R1+0x754] ;  /* 0x0007540001117983 */ /* 0x0021620000300800 */
[----:B------:R-:W-:Y:S02]  /*125c0*/  STL [R1+0x6d0], R29 ;  /* 0x0006d01d01007387 */ /* 0x000fe40000100800 */
[----:B------:R1:W-:Y:S02]  /*125d0*/  STL [R1+0x714], R28 ;  /* 0x0007141c01007387 */ /* 0x0003e40000100800 */
[----:B------:R0:W-:Y:S01]  /*125e0*/  STL [R1+0x6e0], R5 ;  /* 0x0006e00501007387 */ /* 0x0001e20000100800 */
[----:B------:R0:W-:Y:S01]  /*125f0*/  STL [R1+0x71c], R18 ;  /* 0x00071c1201007387 */ /* 0x0001e20000100800 */
[----:B------:R0:W-:Y:S02]  /*12600*/  STL [R1+0x6e8], R19 ;  /* 0x0006e81301007387 */ /* 0x0001e40000100800 */
[----:B------:R0:W-:Y:S02]  /*12610*/  STL [R1+0x724], R20 ;  /* 0x0007241401007387 */ /* 0x0001e40000100800 */
[----:B------:R0:W-:Y:S01]  /*12620*/  STL [R1+0x6f0], R21 ;  /* 0x0006f01501007387 */ /* 0x0001e20000100800 */
[----:B------:R0:W-:Y:S04]  /*12630*/  STL [R1+0x728], R22 ;  /* 0x0007281601007387 */ /* 0x0001e80000100800 */
[----:B-1----:R-:W1:Y:S01]  /*12640*/  S2R R28, SR_TID.X ;  /* 0x00000000001c7919 */ /* 0x002e620000002100 */
[----:B------:R0:W-:Y:S02]  /*12650*/  STL [R1+0x6f8], R23 ;  /* 0x0006f81701007387 */ /* 0x0001e40000100800 */
[----:B------:R0:W-:Y:S02]  /*12660*/  STL [R1+0x700], R13 ;  /* 0x0007000d01007387 */ /* 0x0001e40000100800 */
[----:B------:R0:W-:Y:S01]  /*12670*/  STL [R1+0x708], R14 ;  /* 0x0007080e01007387 */ /* 0x0001e20000100800 */
[----:B------:R0:W-:Y:S01]  /*12680*/  STL [R1+0x720], R27 ;  /* 0x0007201b01007387 */ /* 0x0001e20000100800 */
[----:B------:R0:W-:Y:S02]  /*12690*/  STL [R1+0x710], R15 ;  /* 0x0007100f01007387 */ /* 0x0001e40000100800 */
[----:B------:R0:W-:Y:S02]  /*126a0*/  STL [R1+0x718], R26 ;  /* 0x0007181a01007387 */ /* 0x0001e40000100800 */
[----:B------:R-:W-:-:S04]  /*126b0*/  IMAD.MOV.U32 R29, RZ, RZ, c[0x0][0x188] ;  /* 0x00006200ff1d7624 */ /* 0x000fc800078e00ff */
[----:B------:R-:W-:-:S04]  /*126c0*/  IMAD.SHL.U32 R29, R29, 0x80, RZ ;  /* 0x000000801d1d7824 */ /* 0x000fc800078e00ff */
[----:B------:R-:W-:Y:S01]  /*126d0*/  IMAD.SHL.U32 R29, R29, 0x2, RZ ;  /* 0x000000021d1d7824 */ /* 0x000fe200078e00ff */
[----:B-1----:R-:W-:-:S05]  /*126e0*/  LOP3.LUT R28, R28, 0x3f, RZ, 0xc0, !PT ;  /* 0x0000003f1c1c7812 */ /* 0x002fca00078ec0ff */
[----:B------:R-:W-:Y:S01]  /*126f0*/  IMAD.SHL.U32 R28, R28, 0x2, RZ ;  /* 0x000000021c1c7824 */ /* 0x000fe200078e00ff */
[----:B0-----:R-:W-:Y:S01]  /*12700*/  @!P0 CALL.REL.NOINC `(.L_x_1) ;  /* 0x0000001000008944 */ /* 0x001fe20003c00000 */
[----:B------:R-:W-:Y:S05]  /*12710*/  BRA `(.L_x_2) ;  /* 0xffff2a2000007947 */ /* 0x000fea000383ffff */
.L_x_1:
[----:B------:R-:W2:Y:S04]  /*12720*/  LDL.LU R26, [R1+0xac] ;  /* 0x0000ac00011a7983 */ /* 0x000ea80000300800 */
[----:B------:R-:W2:Y:S01]  /*12730*/  LDL.LU R27, [R1+0xa8] ;  /* 0x0000a800011b7983 */ /* 0x000ea20000300800 */
[----:B-----5:R-:W-:Y:S02]  /*12740*/  F2FP.PACK_AB R3, R4, R3 ;  /* 0x000000030403723e */ /* 0x020fe400000000ff */
[----:B------:R-:W-:Y:S02]  /*12750*/  F2FP.PACK_AB R7, R7, R6 ;  /* 0x000000060707723e */ /* 0x000fe400000000ff */
[----:B------:R-:W-:-:S02]  /*12760*/  F2FP.PACK_AB R9, R9, R8 ;  /* 0x000000080909723e */ /* 0x000fc400000000ff */
[----:B------:R-:W-:Y:S02]  /*12770*/  F2FP.PACK_AB R2, R12, R2 ;  /* 0x000000020c02723e */ /* 0x000fe400000000ff */
[----:B------:R-:W-:Y:S02]  /*12780*/  F2FP.PACK_AB R5, R25, R24 ;  /* 0x000000181905723e */ /* 0x000fe400000000ff */
[----:B------:R-:W-:Y:S02]  /*12790*/  F2FP.PACK_AB R6, R11, R10 ;  /* 0x0000000a0b06723e */ /* 0x000fe400000000ff */
[----:B------:R-:W-:Y:S02]  /*127a0*/  F2FP.PACK_AB R8, R17, R16 ;  /* 0x000000101108723e */ /* 0x000fe400000000ff */
[----:B--2---:R-:W-:Y:S02]  /*127b0*/  F2FP.PACK_AB R4, R26, R27 ;  /* 0x0000001b1a04723e */ /* 0x004fe400000000ff */
.L_x_0:
[----:B0-----:R-:W2:Y:S04]  /*127c0*/  LDL.LU R16, [R1+0x74c] ;  /* 0x00074c0001107983 */ /* 0x001ea80000300800 */
[----:B------:R-:W0:Y:S02]  /*127d0*/  S2R R14, SR_TID.X ;  /* 0x00000000000e7919 */ /* 0x000e240000002100 */
[----:B0-----:R-:W-:Y:S01]  /*127e0*/  SHF.R.S32.HI R10, RZ, 0x4, R14 ;  /* 0x00000004ff0a7819 */ /* 0x001fe2000001140e */
[----:B------:R-:W-:-:S03]  /*127f0*/  IMAD.SHL.U32 R13, R14, 0x20, RZ ;  /* 0x000000200e0d7824 */ /* 0x000fc600078e00ff */
[----:B------:R-:W-:Y:S01]  /*12800*/  SGXT R10, R10, 0x1 ;  /* 0x000000010a0a781a */ /* 0x000fe20000000200 */
[C---:B------:R-:W-:Y:S01]  /*12810*/  IMAD.SHL.U32 R0, R14.reuse, 0x8, RZ ;  /* 0x000000080e007824 */ /* 0x040fe200078e00ff */
[----:B------:R-:W-:Y:S02]  /*12820*/  LOP3.LUT R12, R14, 0xc, RZ, 0xc0, !PT ;  /* 0x0000000c0e0c7812 */ /* 0x000fe400078ec0ff */
[----:B------:R-:W-:Y:S01]  /*12830*/  LOP3.LUT R11, R10, 0x208, RZ, 0xc0, !PT ;  /* 0x000002080a0b7812 */ /* 0x000fe200078ec0ff */
[----:B------:R-:W-:Y:S01]  /*12840*/  IMAD.SHL.U32 R10, R14, 0x4, RZ ;  /* 0x000000040e0a7824 */ /* 0x000fe200078e00ff */
[----:B------:R-:W-:Y:S02]  /*12850*/  LOP3.LUT R13, R13, 0x60, RZ, 0xc0, !PT ;  /* 0x000000600d0d7812 */ /* 0x000fe400078ec0ff */
[----:B------:R-:W-:-:S03]  /*12860*/  LOP3.LUT R11, R11, 0x78, R0, 0x78, !PT ;  /* 0x000000780b0b7812 */ /* 0x000fc600078e7800 */
[----:B------:R-:W-:Y:S01]  /*12870*/  IMAD R15, R12, 0x80, R13 ;  /* 0x000000800c0f7824 */ /* 0x000fe200078e020d */
[----:B------:R-:W-:Y:S01]  /*12880*/  LOP3.LUT R13, R11, 0x80, R10, 0xf8, !PT ;  /* 0x000000800b0d7812 */ /* 0x000fe200078ef80a */
[----:B------:R-:W-:Y:S03]  /*12890*/  BAR.SYNC.DEFER_BLOCKING 0x0 ;  /* 0x0000000000007b1d */ /* 0x000fe60000010000 */
[----:B------:R-:W-:Y:S02]  /*128a0*/  LOP3.LUT R14, R13, 0x10, RZ, 0x3c, !PT ;  /* 0x000000100d0e7812 */ /* 0x000fe400078e3cff */
[----:B------:R-:W-:Y:S01]  /*128b0*/  LOP3.LUT R0, R0, 0x180, RZ, 0xc0, !PT ;  /* 0x0000018000007812 */ /* 0x000fe200078ec0ff */
[----:B------:R-:W-:Y:S04]  /*128c0*/  STS.64 [R13], R8 ;  /* 0x000000080d007388 */ /* 0x000fe80000000a00 */
[----:B------:R0:W-:Y:S04]  /*128d0*/  STS.64 [R13+0x100], R6 ;  /* 0x000100060d007388 */ /* 0x0001e80000000a00 */
[----:B------:R1:W-:Y:S04]  /*128e0*/  STS.64 [R14+0x400], R4 ;  /* 0x000400040e007388 */ /* 0x0003e80000000a00 */
[----:B------:R-:W-:Y:S01]  /*128f0*/  STS.64 [R14+0x500], R2 ;  /* 0x000500020e007388 */ /* 0x000fe20000000a00 */
[----:B------:R-:W-:-:S04]  /*12900*/  IMAD.IADD R15, R0, 0x1, R15 ;  /* 0x00000001000f7824 */ /* 0x000fc800078e020f */
[----:B------:R-:W-:Y:S01]  /*12910*/  IMAD R12, R12, 0x2, R15 ;  /* 0x000000020c0c7824 */ /* 0x000fe200078e020f */
[----:B------:R-:W-:Y:S04]  /*12920*/  BAR.SYNC.DEFER_BLOCKING 0x0 ;  /* 0x0000000000007b1d */ /* 0x000fe80000010000 */
[----:B------:R-:W-:Y:S02]  /*12930*/  LOP3.LUT R15, R12, 0x8, RZ, 0x3c, !PT ;  /* 0x000000080c0f7812 */ /* 0x000fe400078e3cff */
[----:B------:R-:W-:Y:S01]  /*12940*/  ULDC UR6, c[0x0][0x198] ;  /* 0x0000660000067ab9 */ /* 0x000fe20000000800 */
[----:B0-----:R-:W-:Y:S01]  /*12950*/  IMAD.U32 R6, RZ, RZ, UR12 ;  /* 0x0000000cff067e24 */ /* 0x001fe2000f8e00ff */
[----:B------:R-:W0:Y:S01]  /*12960*/  LDS.64 R10, [R12] ;  /* 0x000000000c0a7984 */ /* 0x000e220000000a00 */
[----:B------:R-:W-:-:S03]  /*12970*/  UIMAD UR4, UR7, UR6, URZ ;  /* 0x00000006070472a4 */ /* 0x000fc6000f8e023f */
[----:B------:R3:W4:Y:S01]  /*12980*/  LDS.64 R2, [R15] ;  /* 0x000000000f027984 */ /* 0x0007220000000a00 */
[----:B------:R-:W-:Y:S02]  /*12990*/  IMAD.U32 R8, RZ, RZ, UR11 ;  /* 0x0000000bff087e24 */ /* 0x000fe4000f8e00ff */
[----:B-1----:R-:W-:Y:S01]  /*129a0*/  IMAD.U32 R5, RZ, RZ, UR4 ;  /* 0x00000004ff057e24 */ /* 0x002fe2000f8e00ff */
[----:B------:R-:W-:Y:S01]  /*129b0*/  LOP3.LUT R4, R12, 0x10, RZ, 0x3c, !PT ;  /* 0x000000100c047812 */ /* 0x000fe200078e3cff */
[----:B------:R-:W-:Y:S01]  /*129c0*/  IMAD.U32 R7, RZ, RZ, UR13 ;  /* 0x0000000dff077e24 */ /* 0x000fe2000f8e00ff */
[----:B------:R-:W-:Y:S01]  /*129d0*/  UIADD3 UR4, UR4, UR6, URZ ;  /* 0x0000000604047290 */ /* 0x000fe2000fffe03f */
[----:B------:R-:W-:Y:S01]  /*129e0*/  IMAD.U32 R13, RZ, RZ, UR14 ;  /* 0x0000000eff0d7e24 */ /* 0x000fe2000f8e00ff */
[----:B0-----:R-:W-:Y:S02]  /*129f0*/  PRMT R18, R10, 0x7632, R18 ;  /* 0x000076320a127816 */ /* 0x001fe40000000012 */
[C---:B--2---:R-:W-:Y:S01]  /*12a00*/  ISETP.GE.AND P0, PT, R16.reuse, c[0x0][0x178], PT ;  /* 0x00005e0010007a0c */ /* 0x044fe20003f06270 */
[----:B------:R-:W-:-:S02]  /*12a10*/  IMAD R0, R16, c[0x0][0x194], RZ ;  /* 0x0000650010007a24 */ /* 0x000fc400078e02ff */
[----:B------:R-:W-:Y:S01]  /*12a20*/  IMAD.U32 R16, RZ, RZ, UR7 ;  /* 0x00000007ff107e24 */ /* 0x000fe2000f8e00ff */
[----:B------:R-:W-:Y:S02]  /*12a30*/  ISETP.LT.AND P3, PT, R6, c[0x0][0x17c], !P0 ;  /* 0x00005f0006007a0c */ /* 0x000fe40004761270 */
[----:B------:R-:W-:Y:S02]  /*12a40*/  LEA R6, P1, R0, c[0x0][0x170], 0x1 ;  /* 0x00005c0000067a11 */ /* 0x000fe400078208ff */
[----:B------:R-:W-:Y:S02]  /*12a50*/  ISETP.LT.AND P5, PT, R16, c[0x0][0x17c], !P0 ;  /* 0x00005f0010007a0c */ /* 0x000fe400047a1270 */
[----:B------:R-:W-:Y:S02]  /*12a60*/  ISETP.LT.AND P4, PT, R8, c[0x0][0x17c], !P0 ;  /* 0x00005f0008007a0c */ /* 0x000fe40004781270 */
[----:B------:R-:W-:Y:S02]  /*12a70*/  LEA.HI.X.SX32 R0, R0, c[0x0][0x174], 0x1, P1 ;  /* 0x00005d0000007a11 */ /* 0x000fe400008f0eff */
[----:B------:R-:W-:-:S02]  /*12a80*/  LEA R8, P1, R5, R6, 0x1 ;  /* 0x0000000605087211 */ /* 0x000fc400078208ff */
[----:B------:R-:W-:Y:S02]  /*12a90*/  ISETP.LT.AND P2, PT, R7, c[0x0][0x17c], !P0 ;  /* 0x00005f0007007a0c */ /* 0x000fe40004741270 */
[----:B------:R-:W-:Y:S02]  /*12aa0*/  LEA.HI.X.SX32 R9, R5, R0, 0x1, P1 ;  /* 0x0000000005097211 */ /* 0x000fe400008f0eff */
[----:B------:R-:W0:Y:S01]  /*12ab0*/  LDS.64 R4, [R4] ;  /* 0x0000000004047984 */ /* 0x000e220000000a00 */
[----:B------:R-:W-:Y:S01]  /*12ac0*/  IMAD.U32 R7, RZ, RZ, UR4 ;  /* 0x00000004ff077e24 */ /* 0x000fe2000f8e00ff */
[----:B------:R-:W-:Y:S01]  /*12ad0*/  ISETP.LT.AND P1, PT, R13, c[0x0][0x17c], !P0 ;  /* 0x00005f000d007a0c */ /* 0x000fe20004721270 */
[----:B------:R-:W-:Y:S01]  /*12ae0*/  UIADD3 UR4, UR4, UR6, URZ ;  /* 0x0000000604047290 */ /* 0x000fe2000fffe03f */
[----:B------:R-:W-:Y:S01]  /*12af0*/  IMAD.U32 R13, RZ, RZ, UR15 ;  /* 0x0000000fff0d7e24 */ /* 0x000fe2000f8e00ff */
[----:B------:R1:W-:Y:S01]  /*12b00*/  @P5 STG.E.U16 [R8.64], R10 ;  /* 0x0000000a08005986 */ /* 0x0003e2000c101508 */
[----:B------:R-:W-:-:S03]  /*12b10*/  LEA R14, P6, R7, R6, 0x1 ;  /* 0x00000006070e7211 */ /* 0x000fc600078c08ff */
[----:B------:R-:W-:Y:S01]  /*12b20*/  ISETP.LT.AND P5, PT, R13, c[0x0][0x17c], !P0 ;  /* 0x00005f000d007a0c */ /* 0x000fe200047a1270 */
[----:B------:R-:W-:Y:S01]  /*12b30*/  IMAD.U32 R13, RZ, RZ, UR4 ;  /* 0x00000004ff0d7e24 */ /* 0x000fe2000f8e00ff */
[----:B------:R-:W-:Y:S01]  /*12b40*/  UIADD3 UR4, UR4, UR6, URZ ;  /* 0x0000000604047290 */ /* 0x000fe2000fffe03f */
[----:B---3--:R-:W-:Y:S02]  /*12b50*/  LEA.HI.X.SX32 R15, R7, R0, 0x1, P6 ;  /* 0x00000000070f7211 */ /* 0x008fe400030f0eff */
[----:B------:R-:W-:Y:S01]  /*12b60*/  LOP3.LUT R7, R12, 0x18, RZ, 0x3c, !PT ;  /* 0x000000180c077812 */ /* 0x000fe200078e3cff */
[----:B------:R-:W-:Y:S01]  /*12b70*/  IMAD.U32 R16, RZ, RZ, UR16 ;  /* 0x00000010ff107e24 */ /* 0x000fe2000f8e00ff */
[C---:B------:R-:W-:Y:S01]  /*12b80*/  LEA R12, P6, R13.reuse, R6, 0x1 ;  /* 0x000000060d0c7211 */ /* 0x040fe200078c08ff */
[----:B------:R-:W-:Y:S01]  /*12b90*/  IMAD.U32 R17, RZ, RZ, UR4 ;  /* 0x00000004ff117e24 */ /* 0x000fe2000f8e00ff */
[----:B------:R-:W-:Y:S01]  /*12ba0*/  @P4 STG.E.U16 [R14.64], R18 ;  /* 0x000000120e004986 */ /* 0x000fe2000c101508 */
[----:B------:R-:W-:Y:S01]  /*12bb0*/  UIADD3 UR4, UR4, UR6, URZ ;  /* 0x0000000604047290 */ /* 0x000fe2000fffe03f */
[----:B------:R-:W-:Y:S01]  /*12bc0*/  LEA.HI.X.SX32 R13, R13, R0, 0x1, P6 ;  /* 0x000000000d0d7211 */ /* 0x000fe200030f0eff */
[----:B-1----:R-:W-:Y:S01]  /*12bd0*/  IMAD.U32 R10, RZ, RZ, UR17 ;  /* 0x00000011ff0a7e24 */ /* 0x002fe2000f8e00ff */
[----:B------:R-:W-:Y:S01]  /*12be0*/  ISETP.LT.AND P4, PT, R16, c[0x0][0x17c], !P0 ;  /* 0x00005f0010007a0c */ /* 0x000fe20004781270 */
[----:B------:R1:W2:Y:S01]  /*12bf0*/  LDS.64 R8, [R7] ;  /* 0x0000000007087984 */ /* 0x0002a20000000a00 */
[----:B------:R-:W-:Y:S01]  /*12c00*/  LEA R16, P6, R17, R6, 0x1 ;  /* 0x0000000611107211 */ /* 0x000fe200078c08ff */
[----:B------:R-:W-:-:S02]  /*12c10*/  IMAD.U32 R19, RZ, RZ, UR4 ;  /* 0x00000004ff137e24 */ /* 0x000fc4000f8e00ff */
[----:B----4-:R3:W-:Y:S01]  /*12c20*/  @P3 STG.E.U16 [R12.64], R2 ;  /* 0x000000020c003986 */ /* 0x0107e2000c101508 */
[----:B------:R-:W-:Y:S01]  /*12c30*/  ISETP.LT.AND P3, PT, R10, c[0x0][0x17c], !P0 ;  /* 0x00005f000a007a0c */ /* 0x000fe20004761270 */
[----:B------:R-:W-:Y:S01]  /*12c40*/  UIADD3 UR4, UR4, UR6, URZ ;  /* 0x0000000604047290 */ /* 0x000fe2000fffe03f */
[----:B------:R-:W-:Y:S01]  /*12c50*/  LEA.HI.X.SX32 R17, R17, R0, 0x1, P6 ;  /* 0x0000000011117211 */ /* 0x000fe200030f0eff */
[----:B-1----:R-:W-:Y:S01]  /*12c60*/  IMAD.U32 R7, RZ, RZ, UR18 ;  /* 0x00000012ff077e24 */ /* 0x002fe2000f8e00ff */
[----:B------:R-:W-:Y:S02]  /*12c70*/  PRMT R10, R2, 0x7632, R10 ;  /* 0x00007632020a7816 */ /* 0x000fe4000000000a */
[----:B------:R-:W-:-:S03]  /*12c80*/  LEA R14, P6, R19, R6, 0x1 ;  /* 0x00000006130e7211 */ /* 0x000fc600078c08ff */
[----:B------:R1:W-:Y:S01]  /*12c90*/  @P2 STG.E.U16 [R16.64], R10 ;  /* 0x0000000a10002986 */ /* 0x0003e2000c101508 */
[----:B------:R-:W-:Y:S01]  /*12ca0*/  ISETP.LT.AND P2, PT, R7, c[0x0][0x17c], !P0 ;  /* 0x00005f0007007a0c */ /* 0x000fe20004741270 */
[----:B------:R-:W-:Y:S01]  /*12cb0*/  IMAD.U32 R7, RZ, RZ, UR4 ;  /* 0x00000004ff077e24 */ /* 0x000fe2000f8e00ff */
[----:B------:R-:W-:Y:S01]  /*12cc0*/  UIADD3 UR4, UR4, UR6, URZ ;  /* 0x0000000604047290 */ /* 0x000fe2000fffe03f */
[----:B------:R-:W-:-:S05]  /*12cd0*/  LEA.HI.X.SX32 R15, R19, R0, 0x1, P6 ;  /* 0x00000000130f7211 */ /* 0x000fca00030f0eff */
[----:B------:R-:W-:Y:S01]  /*12ce0*/  IMAD.U32 R19, RZ, RZ, UR4 ;  /* 0x00000004ff137e24 */ /* 0x000fe2000f8e00ff */
[----:B0-----:R0:W-:Y:S01]  /*12cf0*/  @P1 STG.E.U16 [R14.64], R4 ;  /* 0x000000040e001986 */ /* 0x0011e2000c101508 */
[----:B------:R-:W-:Y:S01]  /*12d00*/  UIADD3 UR4, UR4, UR6, URZ ;  /* 0x0000000604047290 */ /* 0x000fe2000fffe03f */
[-C--:B---3--:R-:W-:Y:S02]  /*12d10*/  LEA R12, P1, R7, R6.reuse, 0x1 ;  /* 0x00000006070c7211 */ /* 0x088fe400078208ff */
[----:B-1----:R-:W-:Y:S02]  /*12d20*/  LEA R16, P6, R19, R6, 0x1 ;  /* 0x0000000613107211 */ /* 0x002fe400078c08ff */
[-C--:B------:R-:W-:Y:S01]  /*12d30*/  LEA.HI.X.SX32 R13, R7, R0.reuse, 0x1, P1 ;  /* 0x00000000070d7211 */ /* 0x080fe200008f0eff */
[----:B------:R-:W-:Y:S01]  /*12d40*/  IMAD.U32 R7, RZ, RZ, UR4 ;  /* 0x00000004ff077e24 */ /* 0x000fe2000f8e00ff */
[----:B------:R-:W-:Y:S01]  /*12d50*/  UIADD3 UR4, UR4, UR6, URZ ;  /* 0x0000000604047290 */ /* 0x000fe2000fffe03f */
[----:B------:R-:W-:-:S02]  /*12d60*/  LEA.HI.X.SX32 R17, R19, R0, 0x1, P6 ;  /* 0x0000000013117211 */ /* 0x000fc400030f0eff */
[----:B0-----:R-:W-:Y:S01]  /*12d70*/  PRMT R15, R4, 0x7632, R15 ;  /* 0x00007632040f7816 */ /* 0x001fe2000000000f */
[----:B------:R-:W-:Y:S01]  /*12d80*/  UIADD3 UR5, UR4, UR6, URZ ;  /* 0x0000000604057290 */ /* 0x000fe2000fffe03f */
[C---:B------:R-:W-:Y:S01]  /*12d90*/  LEA R14, P6, R7.reuse, R6, 0x1 ;  /* 0x00000006070e7211 */ /* 0x040fe200078c08ff */
[----:B------:R-:W-:Y:S02]  /*12da0*/  IMAD.U32 R2, RZ, RZ, UR19 ;  /* 0x00000013ff027e24 */ /* 0x000fe4000f8e00ff */
[----:B------:R0:W-:Y:S03]  /*12db0*/  @P5 STG.E.U16 [R12.64], R15 ;  /* 0x0000000f0c005986 */ /* 0x0001e6000c101508 */
[----:B------:R-:W-:Y:S01]  /*12dc0*/  ISETP.LT.AND P1, PT, R2, c[0x0][0x17c], !P0 ;  /* 0x00005f0002007a0c */ /* 0x000fe20004721270 */
[----:B------:R-:W-:Y:S01]  /*12dd0*/  IMAD.U32 R2, RZ, RZ, UR20 ;  /* 0x00000014ff027e24 */ /* 0x000fe2000f8e00ff */
[----:B0-----:R-:W-:Y:S01]  /*12de0*/  LEA.HI.X.SX32 R15, R7, R0, 0x1, P6 ;  /* 0x00000000070f7211 */ /* 0x001fe200030f0eff */
[----:B------:R-:W-:-:S02]  /*12df0*/  IMAD.U32 R7, RZ, RZ, UR4 ;  /* 0x00000004ff077e24 */ /* 0x000fc4000f8e00ff */
[----:B------:R-:W-:Y:S01]  /*12e00*/  IMAD.U32 R13, RZ, RZ, UR5 ;  /* 0x00000005ff0d7e24 */ /* 0x000fe2000f8e00ff */
[----:B------:R-:W-:Y:S02]  /*12e10*/  UIADD3 UR5, UR5, UR6, URZ ;  /* 0x0000000605057290 */ /* 0x000fe4000fffe03f */
[C---:B------:R-:W-:Y:S02]  /*12e20*/  LEA R18, P6, R7.reuse, R6, 0x1 ;  /* 0x0000000607127211 */ /* 0x040fe400078c08ff */
[----:B------:R-:W-:Y:S01]  /*12e30*/  UIADD3 UR4, UR5, UR6, URZ ;  /* 0x0000000605047290 */ /* 0x000fe2000fffe03f */
[----:B--2---:R0:W-:Y:S01]  /*12e40*/  @P4 STG.E.U16 [R16.64], R8 ;  /* 0x0000000810004986 */ /* 0x0041e2000c101508 */
[----:B------:R-:W-:Y:S01]  /*12e50*/  LEA.HI.X.SX32 R19, R7, R0, 0x1, P6 ;  /* 0x0000000007137211 */ /* 0x000fe200030f0eff */
[----:B------:R-:W-:Y:S01]  /*12e60*/  IMAD.U32 R7, RZ, RZ, UR5 ;  /* 0x00000005ff077e24 */ /* 0x000fe2000f8e00ff */
[----:B------:R-:W-:Y:S01]  /*12e70*/  ISETP.LT.AND P5, PT, R2, c[0x0][0x17c], !P0 ;  /* 0x00005f0002007a0c */ /* 0x000fe200047a1270 */
[----:B------:R-:W-:Y:S01]  /*12e80*/  UIADD3 UR5, UR4, UR6, URZ ;  /* 0x0000000604057290 */ /* 0x000fe2000fffe03f */
[----:B------:R-:W-:Y:S01]  /*12e90*/  IMAD.U32 R2, RZ, RZ, UR21 ;  /* 0x00000015ff027e24 */ /* 0x000fe2000f8e00ff */
[----:B------:R-:W-:-:S02]  /*12ea0*/  PRMT R4, R8, 0x7632, R4 ;  /* 0x0000763208047816 */ /* 0x000fc40000000004 */
[----:B0-----:R-:W-:Y:S01]  /*12eb0*/  LEA R16, P6, R13, R6, 0x1 ;  /* 0x000000060d107211 */ /* 0x001fe200078c08ff */
[----:B------:R-:W-:Y:S01]  /*12ec0*/  UIADD3 UR7, UR5, UR6, URZ ;  /* 0x0000000605077290 */ /* 0x000fe2000fffe03f */
[----:B------:R-:W-:Y:S02]  /*12ed0*/  PRMT R8, R11, 0x7632, R8 ;  /* 0x000076320b087816 */ /* 0x000fe40000000008 */
[----:B------:R-:W-:Y:S01]  /*12ee0*/  LEA.HI.X.SX32 R17, R13, R0, 0x1, P6 ;  /* 0x000000000d117211 */ /* 0x000fe200030f0eff */
[----:B------:R0:W-:Y:S01]  /*12ef0*/  @P3 STG.E.U16 [R14.64], R4 ;  /* 0x000000040e003986 */ /* 0x0001e2000c101508 */
[----:B------:R-:W-:Y:S01]  /*12f00*/  ISETP.LT.AND P4, PT, R2, c[0x0][0x17c], !P0 ;  /* 0x00005f0002007a0c */ /* 0x000fe20004781270 */
[----:B------:R-:W-:Y:S02]  /*12f10*/  IMAD.U32 R2, RZ, RZ, UR22 ;  /* 0x00000016ff027e24 */ /* 0x000fe4000f8e00ff */
[----:B------:R1:W-:Y:S01]  /*12f20*/  @P2 STG.E.U16 [R18.64], R11 ;  /* 0x0000000b12002986 */ /* 0x0003e2000c101508 */
[----:B------:R-:W-:Y:S01]  /*12f30*/  IMAD.U32 R21, RZ, RZ, UR5 ;  /* 0x00000005ff157e24 */ /* 0x000fe2000f8e00ff */
[----:B------:R-:W-:-:S02]  /*12f40*/  UIADD3 UR5, UR7, UR6, URZ ;  /* 0x0000000607057290 */ /* 0x000fc4000fffe03f */
[----:B------:R2:W-:Y:S01]  /*12f50*/  @P1 STG.E.U16 [R16.64], R8 ;  /* 0x0000000810001986 */ /* 0x0005e2000c101508 */
[C---:B------:R-:W-:Y:S01]  /*12f60*/  LEA R12, P1, R7.reuse, R6, 0x1 ;  /* 0x00000006070c7211 */ /* 0x040fe200078208ff */
[----:B0-----:R-:W-:Y:S01]  /*12f70*/  IMAD.U32 R15, RZ, RZ, UR4 ;  /* 0x00000004ff0f7e24 */ /* 0x001fe2000f8e00ff */
[----:B------:R-:W-:Y:S01]  /*12f80*/  ISETP.LT.AND P3, PT, R2, c[0x0][0x17c], !P0 ;  /* 0x00005f0002007a0c */ /* 0x000fe20004761270 */
[----:B------:R-:W-:Y:S01]  /*12f90*/  IMAD.U32 R2, RZ, RZ, UR23 ;  /* 0x00000017ff027e24 */ /* 0x000fe2000f8e00ff */
[----:B------:R-:W-:Y:S01]  /*12fa0*/  LEA.HI.X.SX32 R13, R7, R0, 0x1, P1 ;  /* 0x00000000070d7211 */ /* 0x000fe200008f0eff */
[----:B------:R-:W-:Y:S01]  /*12fb0*/  UIADD3 UR4, UR5, UR6, URZ ;  /* 0x0000000605047290 */ /* 0x000fe2000fffe03f */
[-C--:B------:R-:W-:Y:S01]  /*12fc0*/  LEA R14, P1, R15, R6.reuse, 0x1 ;  /* 0x000000060f0e7211 */ /* 0x080fe200078208ff */
[----:B------:R-:W-:Y:S01]  /*12fd0*/  IMAD.U32 R7, RZ, RZ, UR7 ;  /* 0x00000007ff077e24 */ /* 0x000fe2000f8e00ff */
[----:B------:R-:W-:Y:S01]  /*12fe0*/  LEA R10, P6, R21, R6, 0x1 ;  /* 0x00000006150a7211 */ /* 0x000fe200078c08ff */
[----:B-1----:R-:W-:Y:S01]  /*12ff0*/  IMAD.U32 R19, RZ, RZ, UR5 ;  /* 0x00000005ff137e24 */ /* 0x002fe2000f8e00ff */
[----:B------:R-:W-:Y:S01]  /*13000*/  ISETP.LT.AND P2, PT, R2, c[0x0][0x17c], !P0 ;  /* 0x00005f0002007a0c */ /* 0x000fe20004741270 */
[----:B------:R-:W-:Y:S01]  /*13010*/  IMAD.U32 R2, RZ, RZ, UR24 ;  /* 0x00000018ff027e24 */ /* 0x000fe2000f8e00ff */
[----:B------:R-:W-:-:S02]  /*13020*/  LEA.HI.X.SX32 R15, R15, R0, 0x1, P1 ;  /* 0x000000000f0f7211 */ /* 0x000fc400008f0eff */
[----:B------:R-:W-:Y:S01]  /*13030*/  LEA.HI.X.SX32 R11, R21, R0, 0x1, P6 ;  /* 0x00000000150b7211 */ /* 0x000fe200030f0eff */
[----:B------:R-:W-:Y:S01]  /*13040*/  IMAD.U32 R21, RZ, RZ, UR4 ;  /* 0x00000004ff157e24 */ /* 0x000fe2000f8e00ff */
[-C--:B--2---:R-:W-:Y:S01]  /*13050*/  LEA R16, P6, R7, R6.reuse, 0x1 ;  /* 0x0000000607107211 */ /* 0x084fe200078c08ff */
[----:B------:R-:W-:Y:S01]  /*13060*/  IMAD.U32 R4, RZ, RZ, UR25 ;  /* 0x00000019ff047e24 */ /* 0x000fe2000f8e00ff */
[----:B------:R-:W-:Y:S02]  /*13070*/  LEA R18, P1, R19, R6, 0x1 ;  /* 0x0000000613127211 */ /* 0x000fe400078208ff */
[-C--:B------:R-:W-:Y:S02]  /*13080*/  LEA.HI.X.SX32 R17, R7, R0.reuse, 0x1, P6 ;  /* 0x0000000007117211 */ /* 0x080fe400030f0eff */
[----:B------:R-:W-:Y:S02]  /*13090*/  LEA.HI.X.SX32 R19, R19, R0, 0x1, P1 ;  /* 0x0000000013137211 */ /* 0x000fe400008f0eff */
[----:B------:R-:W-:-:S02]  /*130a0*/  LEA R6, P6, R21, R6, 0x1 ;  /* 0x0000000615067211 */ /* 0x000fc400078c08ff */
[----:B------:R-:W-:Y:S02]  /*130b0*/  ISETP.LT.AND P1, PT, R2, c[0x0][0x17c], !P0 ;  /* 0x00005f0002007a0c */ /* 0x000fe40004721270 */
[----:B------:R-:W-:Y:S02]  /*130c0*/  ISETP.LT.AND P0, PT, R4, c[0x0][0x17c], !P0 ;  /* 0x00005f0004007a0c */ /* 0x000fe40004701270 */
[----:B------:R-:W-:Y:S02]  /*130d0*/  LEA.HI.X.SX32 R7, R21, R0, 0x1, P6 ;  /* 0x0000000015077211 */ /* 0x000fe400030f0eff */
[----:B------:R-:W-:Y:S02]  /*130e0*/  PRMT R0, R3, 0x7632, R0 ;  /* 0x0000763203007816 */ /* 0x000fe40000000000 */
[----:B------:R-:W-:Y:S01]  /*130f0*/  PRMT R8, R5, 0x7632, R8 ;  /* 0x0000763205087816 */ /* 0x000fe20000000008 */
[----:B------:R0:W-:Y:S04]  /*13100*/  @P5 STG.E.U16 [R12.64], R3 ;  /* 0x000000030c005986 */ /* 0x0001e8000c101508 */
[----:B------:R0:W-:Y:S04]  /*13110*/  @P4 STG.E.U16 [R14.64], R0 ;  /* 0x000000000e004986 */ /* 0x0001e8000c101508 */
[----:B------:R0:W-:Y:S04]  /*13120*/  @P3 STG.E.U16 [R10.64], R5 ;  /* 0x000000050a003986 */ /* 0x0001e8000c101508 */
[----:B------:R0:W-:Y:S04]  /*13130*/  @P2 STG.E.U16 [R16.64], R8 ;  /* 0x0000000810002986 */ /* 0x0001e8000c101508 */
[----:B------:R0:W-:Y:S01]  /*13140*/  @P1 STG.E.U16 [R18.64], R9 ;  /* 0x0000000912001986 */ /* 0x0001e2000c101508 */
[----:B------:R-:W-:Y:S05]  /*13150*/  @!P0 EXIT ;  /* 0x000000000000894d */ /* 0x000fea0003800000 */
[----:B0-----:R-:W-:-:S05]  /*13160*/  PRMT R3, R9, 0x7632, R3 ;  /* 0x0000763209037816 */ /* 0x001fca0000000003 */
[----:B------:R-:W-:Y:S01]  /*13170*/  STG.E.U16 [R6.64], R3 ;  /* 0x0000000306007986 */ /* 0x000fe2000c101508 */
[----:B------:R-:W-:Y:S05]  /*13180*/  EXIT ;  /* 0x000000000000794d */ /* 0x000fea0003800000 */
.L_x_3:
[----:B------:R-:W-:-:S00]  /*13190*/  BRA `(.L_x_3) ;  /* 0xfffffff000007947 */ /* 0x000fc0000383ffff */
[----:B------:R-:W-:-:S00]  /*131a0*/  NOP ;  /* 0x0000000000007918 */ /* 0x000fc00000000000 */
        /* <DEDUP_REMOVED lines=13> */
.L_x_4:


//--------------------- .nv.shared.matmul_kernel  --------------------------
	.section	.nv.shared.matmul_kernel,"aw",@nobits
	.sectionflags	@""
	.align	16
